//
// Generated by NVIDIA NVVM Compiler
//
// Compiler Build ID: CL-36424714
// Cuda compilation tools, release 13.0, V13.0.88
// Based on NVVM 20.0.0
//

.version 9.0
.target sm_100
.address_size 64

	// .globl	_Z16rbf_tiled_kernelIdEvPT_S1_S1_S0_iii
// _ZZ16rbf_tiled_kernelIdEvPT_S1_S1_S0_iiiE8A_shared has been demoted
// _ZZ16rbf_tiled_kernelIdEvPT_S1_S1_S0_iiiE8B_shared has been demoted

.visible .entry _Z16rbf_tiled_kernelIdEvPT_S1_S1_S0_iii(
	.param .u64 .ptr .align 1 _Z16rbf_tiled_kernelIdEvPT_S1_S1_S0_iii_param_0,
	.param .u64 .ptr .align 1 _Z16rbf_tiled_kernelIdEvPT_S1_S1_S0_iii_param_1,
	.param .u64 .ptr .align 1 _Z16rbf_tiled_kernelIdEvPT_S1_S1_S0_iii_param_2,
	.param .f64 _Z16rbf_tiled_kernelIdEvPT_S1_S1_S0_iii_param_3,
	.param .u32 _Z16rbf_tiled_kernelIdEvPT_S1_S1_S0_iii_param_4,
	.param .u32 _Z16rbf_tiled_kernelIdEvPT_S1_S1_S0_iii_param_5,
	.param .u32 _Z16rbf_tiled_kernelIdEvPT_S1_S1_S0_iii_param_6
)
{
	.reg .pred 	%p<15>;
	.reg .b32 	%r<56>;
	.reg .b32 	%f<3>;
	.reg .b64 	%rd<13>;
	.reg .b64 	%fd<102>;
	// demoted variable
	.shared .align 8 .b8 _ZZ16rbf_tiled_kernelIdEvPT_S1_S1_S0_iiiE8A_shared[2048];
	// demoted variable
	.shared .align 8 .b8 _ZZ16rbf_tiled_kernelIdEvPT_S1_S1_S0_iiiE8B_shared[2048];
	ld.param.u64 	%rd4, [_Z16rbf_tiled_kernelIdEvPT_S1_S1_S0_iii_param_0];
	ld.param.u64 	%rd5, [_Z16rbf_tiled_kernelIdEvPT_S1_S1_S0_iii_param_1];
	ld.param.u64 	%rd6, [_Z16rbf_tiled_kernelIdEvPT_S1_S1_S0_iii_param_2];
	ld.param.f64 	%fd9, [_Z16rbf_tiled_kernelIdEvPT_S1_S1_S0_iii_param_3];
	ld.param.u32 	%r26, [_Z16rbf_tiled_kernelIdEvPT_S1_S1_S0_iii_param_4];
	ld.param.u32 	%r27, [_Z16rbf_tiled_kernelIdEvPT_S1_S1_S0_iii_param_5];
	ld.param.u32 	%r28, [_Z16rbf_tiled_kernelIdEvPT_S1_S1_S0_iii_param_6];
	mov.u32 	%r51, %tid.x;
	mov.u32 	%r53, %tid.y;
	mov.u32 	%r29, %ctaid.y;
	shl.b32 	%r30, %r29, 4;
	add.s32 	%r3, %r30, %r53;
	mov.u32 	%r31, %ctaid.x;
	shl.b32 	%r4, %r31, 4;
	add.s32 	%r5, %r4, %r51;
	setp.lt.s32 	%p1, %r26, 1;
	mov.f64 	%fd100, 0d0000000000000000;
	@%p1 bra 	$L__BB0_7;
	shl.b32 	%r33, %r53, 7;
	mov.u32 	%r34, _ZZ16rbf_tiled_kernelIdEvPT_S1_S1_S0_iiiE8A_shared;
	add.s32 	%r6, %r34, %r33;
	shl.b32 	%r35, %r51, 3;
	add.s32 	%r7, %r6, %r35;
	mov.u32 	%r36, _ZZ16rbf_tiled_kernelIdEvPT_S1_S1_S0_iiiE8B_shared;
	add.s32 	%r9, %r36, %r35;
	add.s32 	%r8, %r9, %r33;
	mad.lo.s32 	%r37, %r53, %r28, %r51;
	add.s32 	%r54, %r37, %r4;
	shl.b32 	%r11, %r28, 4;
	mad.lo.s32 	%r52, %r26, %r3, %r51;
	cvta.to.global.u64 	%rd1, %rd4;
	cvta.to.global.u64 	%rd2, %rd5;
	mov.f64 	%fd100, 0d0000000000000000;
	mov.b32 	%r55, 0;
$L__BB0_2:
	setp.ge.s32 	%p2, %r3, %r27;
	mul.wide.s32 	%rd7, %r52, 8;
	add.s64 	%rd3, %rd1, %rd7;
	setp.ge.s32 	%p3, %r51, %r26;
	or.pred  	%p4, %p2, %p3;
	@%p4 bra 	$L__BB0_4;
	ld.global.f64 	%fd12, [%rd3];
	st.shared.f64 	[%r7], %fd12;
$L__BB0_4:
	setp.ge.s32 	%p5, %r5, %r28;
	setp.ge.s32 	%p6, %r53, %r26;
	or.pred  	%p7, %p5, %p6;
	@%p7 bra 	$L__BB0_6;
	mul.wide.s32 	%rd8, %r54, 8;
	add.s64 	%rd9, %rd2, %rd8;
	ld.global.f64 	%fd13, [%rd9];
	st.shared.f64 	[%r8], %fd13;
$L__BB0_6:
	bar.sync 	0;
	ld.shared.f64 	%fd14, [%r6];
	ld.shared.f64 	%fd15, [%r9];
	sub.f64 	%fd16, %fd14, %fd15;
	fma.rn.f64 	%fd17, %fd16, %fd16, %fd100;
	ld.shared.f64 	%fd18, [%r6+8];
	ld.shared.f64 	%fd19, [%r9+128];
	sub.f64 	%fd20, %fd18, %fd19;
	fma.rn.f64 	%fd21, %fd20, %fd20, %fd17;
	ld.shared.f64 	%fd22, [%r6+16];
	ld.shared.f64 	%fd23, [%r9+256];
	sub.f64 	%fd24, %fd22, %fd23;
	fma.rn.f64 	%fd25, %fd24, %fd24, %fd21;
	ld.shared.f64 	%fd26, [%r6+24];
	ld.shared.f64 	%fd27, [%r9+384];
	sub.f64 	%fd28, %fd26, %fd27;
	fma.rn.f64 	%fd29, %fd28, %fd28, %fd25;
	ld.shared.f64 	%fd30, [%r6+32];
	ld.shared.f64 	%fd31, [%r9+512];
	sub.f64 	%fd32, %fd30, %fd31;
	fma.rn.f64 	%fd33, %fd32, %fd32, %fd29;
	ld.shared.f64 	%fd34, [%r6+40];
	ld.shared.f64 	%fd35, [%r9+640];
	sub.f64 	%fd36, %fd34, %fd35;
	fma.rn.f64 	%fd37, %fd36, %fd36, %fd33;
	ld.shared.f64 	%fd38, [%r6+48];
	ld.shared.f64 	%fd39, [%r9+768];
	sub.f64 	%fd40, %fd38, %fd39;
	fma.rn.f64 	%fd41, %fd40, %fd40, %fd37;
	ld.shared.f64 	%fd42, [%r6+56];
	ld.shared.f64 	%fd43, [%r9+896];
	sub.f64 	%fd44, %fd42, %fd43;
	fma.rn.f64 	%fd45, %fd44, %fd44, %fd41;
	ld.shared.f64 	%fd46, [%r6+64];
	ld.shared.f64 	%fd47, [%r9+1024];
	sub.f64 	%fd48, %fd46, %fd47;
	fma.rn.f64 	%fd49, %fd48, %fd48, %fd45;
	ld.shared.f64 	%fd50, [%r6+72];
	ld.shared.f64 	%fd51, [%r9+1152];
	sub.f64 	%fd52, %fd50, %fd51;
	fma.rn.f64 	%fd53, %fd52, %fd52, %fd49;
	ld.shared.f64 	%fd54, [%r6+80];
	ld.shared.f64 	%fd55, [%r9+1280];
	sub.f64 	%fd56, %fd54, %fd55;
	fma.rn.f64 	%fd57, %fd56, %fd56, %fd53;
	ld.shared.f64 	%fd58, [%r6+88];
	ld.shared.f64 	%fd59, [%r9+1408];
	sub.f64 	%fd60, %fd58, %fd59;
	fma.rn.f64 	%fd61, %fd60, %fd60, %fd57;
	ld.shared.f64 	%fd62, [%r6+96];
	ld.shared.f64 	%fd63, [%r9+1536];
	sub.f64 	%fd64, %fd62, %fd63;
	fma.rn.f64 	%fd65, %fd64, %fd64, %fd61;
	ld.shared.f64 	%fd66, [%r6+104];
	ld.shared.f64 	%fd67, [%r9+1664];
	sub.f64 	%fd68, %fd66, %fd67;
	fma.rn.f64 	%fd69, %fd68, %fd68, %fd65;
	ld.shared.f64 	%fd70, [%r6+112];
	ld.shared.f64 	%fd71, [%r9+1792];
	sub.f64 	%fd72, %fd70, %fd71;
	fma.rn.f64 	%fd73, %fd72, %fd72, %fd69;
	ld.shared.f64 	%fd74, [%r6+120];
	ld.shared.f64 	%fd75, [%r9+1920];
	sub.f64 	%fd76, %fd74, %fd75;
	fma.rn.f64 	%fd100, %fd76, %fd76, %fd73;
	bar.sync 	0;
	add.s32 	%r55, %r55, 16;
	add.s32 	%r54, %r54, %r11;
	add.s32 	%r53, %r53, 16;
	add.s32 	%r52, %r52, 16;
	add.s32 	%r51, %r51, 16;
	setp.lt.s32 	%p8, %r55, %r26;
	@%p8 bra 	$L__BB0_2;
$L__BB0_7:
	setp.ge.s32 	%p9, %r3, %r27;
	setp.ge.s32 	%p10, %r5, %r28;
	or.pred  	%p11, %p9, %p10;
	@%p11 bra 	$L__BB0_12;
	neg.f64 	%fd77, %fd100;
	add.f64 	%fd78, %fd9, %fd9;
	mul.f64 	%fd79, %fd9, %fd78;
	div.rn.f64 	%fd4, %fd77, %fd79;
	fma.rn.f64 	%fd80, %fd4, 0d3FF71547652B82FE, 0d4338000000000000;
	{
	.reg .b32 %temp; 
	mov.b64 	{%r23, %temp}, %fd80;
	}
	mov.f64 	%fd81, 0dC338000000000000;
	add.rn.f64 	%fd82, %fd80, %fd81;
	fma.rn.f64 	%fd83, %fd82, 0dBFE62E42FEFA39EF, %fd4;
	fma.rn.f64 	%fd84, %fd82, 0dBC7ABC9E3B39803F, %fd83;
	fma.rn.f64 	%fd85, %fd84, 0d3E5ADE1569CE2BDF, 0d3E928AF3FCA213EA;
	fma.rn.f64 	%fd86, %fd85, %fd84, 0d3EC71DEE62401315;
	fma.rn.f64 	%fd87, %fd86, %fd84, 0d3EFA01997C89EB71;
	fma.rn.f64 	%fd88, %fd87, %fd84, 0d3F2A01A014761F65;
	fma.rn.f64 	%fd89, %fd88, %fd84, 0d3F56C16C1852B7AF;
	fma.rn.f64 	%fd90, %fd89, %fd84, 0d3F81111111122322;
	fma.rn.f64 	%fd91, %fd90, %fd84, 0d3FA55555555502A1;
	fma.rn.f64 	%fd92, %fd91, %fd84, 0d3FC5555555555511;
	fma.rn.f64 	%fd93, %fd92, %fd84, 0d3FE000000000000B;
	fma.rn.f64 	%fd94, %fd93, %fd84, 0d3FF0000000000000;
	fma.rn.f64 	%fd95, %fd94, %fd84, 0d3FF0000000000000;
	{
	.reg .b32 %temp; 
	mov.b64 	{%r24, %temp}, %fd95;
	}
	{
	.reg .b32 %temp; 
	mov.b64 	{%temp, %r25}, %fd95;
	}
	shl.b32 	%r38, %r23, 20;
	add.s32 	%r39, %r38, %r25;
	mov.b64 	%fd101, {%r24, %r39};
	{
	.reg .b32 %temp; 
	mov.b64 	{%temp, %r40}, %fd4;
	}
	mov.b32 	%f2, %r40;
	abs.f32 	%f1, %f2;
	setp.lt.f32 	%p12, %f1, 0f4086232B;
	@%p12 bra 	$L__BB0_11;
	setp.lt.f64 	%p13, %fd4, 0d0000000000000000;
	add.f64 	%fd96, %fd4, 0d7FF0000000000000;
	selp.f64 	%fd101, 0d0000000000000000, %fd96, %p13;
	setp.geu.f32 	%p14, %f1, 0f40874800;
	@%p14 bra 	$L__BB0_11;
	shr.u32 	%r41, %r23, 31;
	add.s32 	%r42, %r23, %r41;
	shr.s32 	%r43, %r42, 1;
	shl.b32 	%r44, %r43, 20;
	add.s32 	%r45, %r25, %r44;
	mov.b64 	%fd97, {%r24, %r45};
	sub.s32 	%r46, %r23, %r43;
	shl.b32 	%r47, %r46, 20;
	add.s32 	%r48, %r47, 1072693248;
	mov.b32 	%r49, 0;
	mov.b64 	%fd98, {%r49, %r48};
	mul.f64 	%fd101, %fd98, %fd97;
$L__BB0_11:
	mad.lo.s32 	%r50, %r28, %r3, %r5;
	cvta.to.global.u64 	%rd10, %rd6;
	mul.wide.s32 	%rd11, %r50, 8;
	add.s64 	%rd12, %rd10, %rd11;
	st.global.f64 	[%rd12], %fd101;
$L__BB0_12:
	ret;

}
	// .globl	_Z10rbf_kernelIdEvPT_S1_S1_S0_iii
.visible .entry _Z10rbf_kernelIdEvPT_S1_S1_S0_iii(
	.param .u64 .ptr .align 1 _Z10rbf_kernelIdEvPT_S1_S1_S0_iii_param_0,
	.param .u64 .ptr .align 1 _Z10rbf_kernelIdEvPT_S1_S1_S0_iii_param_1,
	.param .u64 .ptr .align 1 _Z10rbf_kernelIdEvPT_S1_S1_S0_iii_param_2,
	.param .f64 _Z10rbf_kernelIdEvPT_S1_S1_S0_iii_param_3,
	.param .u32 _Z10rbf_kernelIdEvPT_S1_S1_S0_iii_param_4,
	.param .u32 _Z10rbf_kernelIdEvPT_S1_S1_S0_iii_param_5,
	.param .u32 _Z10rbf_kernelIdEvPT_S1_S1_S0_iii_param_6
)
{
	.reg .pred 	%p<16>;
	.reg .b32 	%r<56>;
	.reg .b32 	%f<3>;
	.reg .b64 	%rd<40>;
	.reg .b64 	%fd<112>;

	ld.param.u64 	%rd8, [_Z10rbf_kernelIdEvPT_S1_S1_S0_iii_param_0];
	ld.param.u64 	%rd9, [_Z10rbf_kernelIdEvPT_S1_S1_S0_iii_param_1];
	ld.param.u64 	%rd7, [_Z10rbf_kernelIdEvPT_S1_S1_S0_iii_param_2];
	ld.param.f64 	%fd18, [_Z10rbf_kernelIdEvPT_S1_S1_S0_iii_param_3];
	ld.param.u32 	%r21, [_Z10rbf_kernelIdEvPT_S1_S1_S0_iii_param_4];
	ld.param.u32 	%r23, [_Z10rbf_kernelIdEvPT_S1_S1_S0_iii_param_5];
	ld.param.u32 	%r22, [_Z10rbf_kernelIdEvPT_S1_S1_S0_iii_param_6];
	cvta.to.global.u64 	%rd1, %rd9;
	cvta.to.global.u64 	%rd2, %rd8;
	mov.u32 	%r24, %ctaid.y;
	mov.u32 	%r25, %ntid.y;
	mov.u32 	%r26, %tid.y;
	mad.lo.s32 	%r1, %r24, %r25, %r26;
	mov.u32 	%r27, %ctaid.x;
	mov.u32 	%r28, %ntid.x;
	mov.u32 	%r29, %tid.x;
	mad.lo.s32 	%r2, %r27, %r28, %r29;
	setp.ge.s32 	%p1, %r1, %r23;
	setp.ge.s32 	%p2, %r2, %r22;
	or.pred  	%p3, %p1, %p2;
	@%p3 bra 	$L__BB1_17;
	setp.lt.s32 	%p4, %r21, 1;
	mov.f64 	%fd110, 0d0000000000000000;
	@%p4 bra 	$L__BB1_13;
	mul.lo.s32 	%r3, %r21, %r1;
	mul.lo.s32 	%r4, %r21, %r2;
	and.b32  	%r5, %r21, 7;
	setp.lt.u32 	%p5, %r21, 8;
	mov.f64 	%fd110, 0d0000000000000000;
	mov.b32 	%r54, 0;
	@%p5 bra 	$L__BB1_5;
	and.b32  	%r54, %r21, 2147483640;
	neg.s32 	%r52, %r54;
	mul.wide.u32 	%rd10, %r3, 8;
	add.s64 	%rd11, %rd10, %rd2;
	add.s64 	%rd39, %rd11, 32;
	add.s64 	%rd4, %rd1, 32;
	mov.f64 	%fd110, 0d0000000000000000;
	mov.u32 	%r51, %r4;
$L__BB1_4:
	.pragma "nounroll";
	mul.wide.s32 	%rd12, %r51, 8;
	add.s64 	%rd13, %rd4, %rd12;
	ld.global.f64 	%fd23, [%rd39+-32];
	ld.global.f64 	%fd24, [%rd13+-32];
	sub.f64 	%fd25, %fd23, %fd24;
	fma.rn.f64 	%fd26, %fd25, %fd25, %fd110;
	ld.global.f64 	%fd27, [%rd39+-24];
	ld.global.f64 	%fd28, [%rd13+-24];
	sub.f64 	%fd29, %fd27, %fd28;
	fma.rn.f64 	%fd30, %fd29, %fd29, %fd26;
	ld.global.f64 	%fd31, [%rd39+-16];
	ld.global.f64 	%fd32, [%rd13+-16];
	sub.f64 	%fd33, %fd31, %fd32;
	fma.rn.f64 	%fd34, %fd33, %fd33, %fd30;
	ld.global.f64 	%fd35, [%rd39+-8];
	ld.global.f64 	%fd36, [%rd13+-8];
	sub.f64 	%fd37, %fd35, %fd36;
	fma.rn.f64 	%fd38, %fd37, %fd37, %fd34;
	ld.global.f64 	%fd39, [%rd39];
	ld.global.f64 	%fd40, [%rd13];
	sub.f64 	%fd41, %fd39, %fd40;
	fma.rn.f64 	%fd42, %fd41, %fd41, %fd38;
	ld.global.f64 	%fd43, [%rd39+8];
	ld.global.f64 	%fd44, [%rd13+8];
	sub.f64 	%fd45, %fd43, %fd44;
	fma.rn.f64 	%fd46, %fd45, %fd45, %fd42;
	ld.global.f64 	%fd47, [%rd39+16];
	ld.global.f64 	%fd48, [%rd13+16];
	sub.f64 	%fd49, %fd47, %fd48;
	fma.rn.f64 	%fd50, %fd49, %fd49, %fd46;
	ld.global.f64 	%fd51, [%rd39+24];
	ld.global.f64 	%fd52, [%rd13+24];
	sub.f64 	%fd53, %fd51, %fd52;
	fma.rn.f64 	%fd110, %fd53, %fd53, %fd50;
	add.s32 	%r52, %r52, 8;
	add.s64 	%rd39, %rd39, 64;
	add.s32 	%r51, %r51, 8;
	setp.ne.s32 	%p6, %r52, 0;
	@%p6 bra 	$L__BB1_4;
$L__BB1_5:
	setp.eq.s32 	%p7, %r5, 0;
	@%p7 bra 	$L__BB1_13;
	and.b32  	%r13, %r21, 3;
	setp.lt.u32 	%p8, %r5, 4;
	@%p8 bra 	$L__BB1_8;
	add.s32 	%r31, %r54, %r3;
	mul.wide.u32 	%rd14, %r31, 8;
	add.s64 	%rd15, %rd2, %rd14;
	ld.global.f64 	%fd55, [%rd15];
	add.s32 	%r32, %r54, %r4;
	mul.wide.s32 	%rd16, %r32, 8;
	add.s64 	%rd17, %rd1, %rd16;
	ld.global.f64 	%fd56, [%rd17];
	sub.f64 	%fd57, %fd55, %fd56;
	fma.rn.f64 	%fd58, %fd57, %fd57, %fd110;
	cvt.u64.u32 	%rd18, %r3;
	cvt.u64.u32 	%rd19, %r54;
	add.s64 	%rd20, %rd19, %rd18;
	shl.b64 	%rd21, %rd20, 3;
	add.s64 	%rd22, %rd2, %rd21;
	ld.global.f64 	%fd59, [%rd22+8];
	ld.global.f64 	%fd60, [%rd17+8];
	sub.f64 	%fd61, %fd59, %fd60;
	fma.rn.f64 	%fd62, %fd61, %fd61, %fd58;
	ld.global.f64 	%fd63, [%rd22+16];
	ld.global.f64 	%fd64, [%rd17+16];
	sub.f64 	%fd65, %fd63, %fd64;
	fma.rn.f64 	%fd66, %fd65, %fd65, %fd62;
	ld.global.f64 	%fd67, [%rd22+24];
	ld.global.f64 	%fd68, [%rd17+24];
	sub.f64 	%fd69, %fd67, %fd68;
	fma.rn.f64 	%fd110, %fd69, %fd69, %fd66;
	add.s32 	%r54, %r54, 4;
$L__BB1_8:
	setp.eq.s32 	%p9, %r13, 0;
	@%p9 bra 	$L__BB1_13;
	setp.eq.s32 	%p10, %r13, 1;
	@%p10 bra 	$L__BB1_11;
	add.s32 	%r33, %r54, %r3;
	mul.wide.u32 	%rd23, %r33, 8;
	add.s64 	%rd24, %rd2, %rd23;
	ld.global.f64 	%fd71, [%rd24];
	add.s32 	%r34, %r54, %r4;
	mul.wide.s32 	%rd25, %r34, 8;
	add.s64 	%rd26, %rd1, %rd25;
	ld.global.f64 	%fd72, [%rd26];
	sub.f64 	%fd73, %fd71, %fd72;
	fma.rn.f64 	%fd74, %fd73, %fd73, %fd110;
	cvt.u64.u32 	%rd27, %r3;
	cvt.u64.u32 	%rd28, %r54;
	add.s64 	%rd29, %rd28, %rd27;
	shl.b64 	%rd30, %rd29, 3;
	add.s64 	%rd31, %rd2, %rd30;
	ld.global.f64 	%fd75, [%rd31+8];
	ld.global.f64 	%fd76, [%rd26+8];
	sub.f64 	%fd77, %fd75, %fd76;
	fma.rn.f64 	%fd110, %fd77, %fd77, %fd74;
	add.s32 	%r54, %r54, 2;
$L__BB1_11:
	and.b32  	%r35, %r21, 1;
	setp.eq.b32 	%p11, %r35, 1;
	not.pred 	%p12, %p11;
	@%p12 bra 	$L__BB1_13;
	add.s32 	%r36, %r54, %r3;
	mul.wide.u32 	%rd32, %r36, 8;
	add.s64 	%rd33, %rd2, %rd32;
	ld.global.f64 	%fd78, [%rd33];
	add.s32 	%r37, %r54, %r4;
	mul.wide.s32 	%rd34, %r37, 8;
	add.s64 	%rd35, %rd1, %rd34;
	ld.global.f64 	%fd79, [%rd35];
	sub.f64 	%fd80, %fd78, %fd79;
	fma.rn.f64 	%fd110, %fd80, %fd80, %fd110;
$L__BB1_13:
	neg.f64 	%fd81, %fd110;
	add.f64 	%fd82, %fd18, %fd18;
	mul.f64 	%fd83, %fd18, %fd82;
	div.rn.f64 	%fd13, %fd81, %fd83;
	fma.rn.f64 	%fd84, %fd13, 0d3FF71547652B82FE, 0d4338000000000000;
	{
	.reg .b32 %temp; 
	mov.b64 	{%r18, %temp}, %fd84;
	}
	mov.f64 	%fd85, 0dC338000000000000;
	add.rn.f64 	%fd86, %fd84, %fd85;
	fma.rn.f64 	%fd87, %fd86, 0dBFE62E42FEFA39EF, %fd13;
	fma.rn.f64 	%fd88, %fd86, 0dBC7ABC9E3B39803F, %fd87;
	fma.rn.f64 	%fd89, %fd88, 0d3E5ADE1569CE2BDF, 0d3E928AF3FCA213EA;
	fma.rn.f64 	%fd90, %fd89, %fd88, 0d3EC71DEE62401315;
	fma.rn.f64 	%fd91, %fd90, %fd88, 0d3EFA01997C89EB71;
	fma.rn.f64 	%fd92, %fd91, %fd88, 0d3F2A01A014761F65;
	fma.rn.f64 	%fd93, %fd92, %fd88, 0d3F56C16C1852B7AF;
	fma.rn.f64 	%fd94, %fd93, %fd88, 0d3F81111111122322;
	fma.rn.f64 	%fd95, %fd94, %fd88, 0d3FA55555555502A1;
	fma.rn.f64 	%fd96, %fd95, %fd88, 0d3FC5555555555511;
	fma.rn.f64 	%fd97, %fd96, %fd88, 0d3FE000000000000B;
	fma.rn.f64 	%fd98, %fd97, %fd88, 0d3FF0000000000000;
	fma.rn.f64 	%fd99, %fd98, %fd88, 0d3FF0000000000000;
	{
	.reg .b32 %temp; 
	mov.b64 	{%r19, %temp}, %fd99;
	}
	{
	.reg .b32 %temp; 
	mov.b64 	{%temp, %r20}, %fd99;
	}
	shl.b32 	%r38, %r18, 20;
	add.s32 	%r39, %r38, %r20;
	mov.b64 	%fd111, {%r19, %r39};
	{
	.reg .b32 %temp; 
	mov.b64 	{%temp, %r40}, %fd13;
	}
	mov.b32 	%f2, %r40;
	abs.f32 	%f1, %f2;
	setp.lt.f32 	%p13, %f1, 0f4086232B;
	@%p13 bra 	$L__BB1_16;
	setp.lt.f64 	%p14, %fd13, 0d0000000000000000;
	add.f64 	%fd100, %fd13, 0d7FF0000000000000;
	selp.f64 	%fd111, 0d0000000000000000, %fd100, %p14;
	setp.geu.f32 	%p15, %f1, 0f40874800;
	@%p15 bra 	$L__BB1_16;
	shr.u32 	%r41, %r18, 31;
	add.s32 	%r42, %r18, %r41;
	shr.s32 	%r43, %r42, 1;
	shl.b32 	%r44, %r43, 20;
	add.s32 	%r45, %r20, %r44;
	mov.b64 	%fd101, {%r19, %r45};
	sub.s32 	%r46, %r18, %r43;
	shl.b32 	%r47, %r46, 20;
	add.s32 	%r48, %r47, 1072693248;
	mov.b32 	%r49, 0;
	mov.b64 	%fd102, {%r49, %r48};
	mul.f64 	%fd111, %fd102, %fd101;
$L__BB1_16:
	mad.lo.s32 	%r50, %r22, %r1, %r2;
	cvta.to.global.u64 	%rd36, %rd7;
	mul.wide.s32 	%rd37, %r50, 8;
	add.s64 	%rd38, %rd36, %rd37;
	st.global.f64 	[%rd38], %fd111;
$L__BB1_17:
	ret;

}


// ===== COMPILED SASS (sm_100) =====

	.target	sm_100

	.elftype	@"ET_EXEC"


//--------------------- .note.nv.tkinfo           --------------------------
	.section	.note.nv.tkinfo,"",@"SHT_NOTE"
	.sectionflags	@"SHF_NOTE_NV_TKINFO"
	.tkinfo
        /*0018*/ 	.word	0x00000002
        /*0030*/ 	.string	""
        /*0030*/ 	.string	"ptxas"
        /*0030*/ 	.string	"Cuda compilation tools, release 13.0, V13.0.88"
        /*0030*/ 	.string	"Build cuda_13.0.r13.0/compiler.36424714_0"
        /*0030*/ 	.string	"-arch sm_100 -m 64 "



//--------------------- .note.nv.cuinfo           --------------------------
	.section	.note.nv.cuinfo,"",@"SHT_NOTE"
	.sectionflags	@"SHF_NOTE_NV_CUINFO"
        /*0018*/ 	.short	0x0002
        /*001a*/ 	.short	0x0064
        /*001c*/ 	.short	0x0082
	.zero		2


//--------------------- .nv.info                  --------------------------
	.section	.nv.info,"",@"SHT_CUDA_INFO"
	.align	4


	//----- nvinfo : EIATTR_REGCOUNT
	.align		4
        /*0000*/ 	.byte	0x04, 0x2f
        /*0002*/ 	.short	(.L_1 - .L_0)
	.align		4
.L_0:
        /*0004*/ 	.word	index@(_Z16rbf_tiled_kernelIdEvPT_S1_S1_S0_iii)
        /*0008*/ 	.word	0x00000020


	//----- nvinfo : EIATTR_FRAME_SIZE
	.align		4
.L_1:
        /*000c*/ 	.byte	0x04, 0x11
        /*000e*/ 	.short	(.L_3 - .L_2)
	.align		4
.L_2:
        /*0010*/ 	.word	index@($__internal_1_$__cuda_sm20_div_rn_f64_full)
        /*0014*/ 	.word	0x00000000


	//----- nvinfo : EIATTR_FRAME_SIZE
	.align		4
.L_3:
        /*0018*/ 	.byte	0x04, 0x11
        /*001a*/ 	.short	(.L_5 - .L_4)
	.align		4
.L_4:
        /*001c*/ 	.word	index@(_Z16rbf_tiled_kernelIdEvPT_S1_S1_S0_iii)
        /*0020*/ 	.word	0x00000000


	//----- nvinfo : EIATTR_REGCOUNT
	.align		4
.L_5:
        /*0024*/ 	.byte	0x04, 0x2f
        /*0026*/ 	.short	(.L_7 - .L_6)
	.align		4
.L_6:
        /*0028*/ 	.word	index@(_Z10rbf_kernelIdEvPT_S1_S1_S0_iii)
        /*002c*/ 	.word	0x00000020


	//----- nvinfo : EIATTR_FRAME_SIZE
	.align		4
.L_7:
        /*0030*/ 	.byte	0x04, 0x11
        /*0032*/ 	.short	(.L_9 - .L_8)
	.align		4
.L_8:
        /*0034*/ 	.word	index@($__internal_0_$__cuda_sm20_div_rn_f64_full)
        /*0038*/ 	.word	0x00000000


	//----- nvinfo : EIATTR_FRAME_SIZE
	.align		4
.L_9:
        /*003c*/ 	.byte	0x04, 0x11
        /*003e*/ 	.short	(.L_11 - .L_10)
	.align		4
.L_10:
        /*0040*/ 	.word	index@(_Z10rbf_kernelIdEvPT_S1_S1_S0_iii)
        /*0044*/ 	.word	0x00000000


	//----- nvinfo : EIATTR_MIN_STACK_SIZE
	.align		4
.L_11:
        /*0048*/ 	.byte	0x04, 0x12
        /*004a*/ 	.short	(.L_13 - .L_12)
	.align		4
.L_12:
        /*004c*/ 	.word	index@(_Z10rbf_kernelIdEvPT_S1_S1_S0_iii)
        /*0050*/ 	.word	0x00000000


	//----- nvinfo : EIATTR_MIN_STACK_SIZE
	.align		4
.L_13:
        /*0054*/ 	.byte	0x04, 0x12
        /*0056*/ 	.short	(.L_15 - .L_14)
	.align		4
.L_14:
        /*0058*/ 	.word	index@(_Z16rbf_tiled_kernelIdEvPT_S1_S1_S0_iii)
        /*005c*/ 	.word	0x00000000
.L_15:


//--------------------- .nv.compat                --------------------------
	.section	.nv.compat,"",@"SHT_CUDA_COMPAT_INFO"
	.align	4
        /*0000*/ 	.byte	0x02, 0x09, 0x00, 0x00, 0x02, 0x02, 0x01, 0x00, 0x02, 0x05, 0x05, 0x00, 0x03, 0x07, 0x01, 0x01
        /*0010*/ 	.byte	0x02, 0x03, 0x00, 0x00, 0x02, 0x06, 0x01, 0x00, 0x04, 0x0b, 0x08, 0x00, 0x01, 0x00, 0x00, 0x00
        /*0020*/ 	.byte	0x00, 0x00, 0x00, 0x00


//--------------------- .nv.info._Z10rbf_kernelIdEvPT_S1_S1_S0_iii --------------------------
	.section	.nv.info._Z10rbf_kernelIdEvPT_S1_S1_S0_iii,"",@"SHT_CUDA_INFO"
	.sectionflags	@""
	.align	4


	//----- nvinfo : EIATTR_CUDA_API_VERSION
	.align		4
        /*0000*/ 	.byte	0x04, 0x37
        /*0002*/ 	.short	(.L_17 - .L_16)
.L_16:
        /*0004*/ 	.word	0x00000082


	//----- nvinfo : EIATTR_KPARAM_INFO
	.align		4
.L_17:
        /*0008*/ 	.byte	0x04, 0x17
        /*000a*/ 	.short	(.L_19 - .L_18)
.L_18:
        /*000c*/ 	.word	0x00000000
        /*0010*/ 	.short	0x0006
        /*0012*/ 	.short	0x0028
        /*0014*/ 	.byte	0x00, 0xf0, 0x11, 0x00


	//----- nvinfo : EIATTR_KPARAM_INFO
	.align		4
.L_19:
        /*0018*/ 	.byte	0x04, 0x17
        /*001a*/ 	.short	(.L_21 - .L_20)
.L_20:
        /*001c*/ 	.word	0x00000000
        /*0020*/ 	.short	0x0005
        /*0022*/ 	.short	0x0024
        /*0024*/ 	.byte	0x00, 0xf0, 0x11, 0x00


	//----- nvinfo : EIATTR_KPARAM_INFO
	.align		4
.L_21:
        /*0028*/ 	.byte	0x04, 0x17
        /*002a*/ 	.short	(.L_23 - .L_22)
.L_22:
        /*002c*/ 	.word	0x00000000
        /*0030*/ 	.short	0x0004
        /*0032*/ 	.short	0x0020
        /*0034*/ 	.byte	0x00, 0xf0, 0x11, 0x00


	//----- nvinfo : EIATTR_KPARAM_INFO
	.align		4
.L_23:
        /*0038*/ 	.byte	0x04, 0x17
        /*003a*/ 	.short	(.L_25 - .L_24)
.L_24:
        /*003c*/ 	.word	0x00000000
        /*0040*/ 	.short	0x0003
        /*0042*/ 	.short	0x0018
        /*0044*/ 	.byte	0x00, 0xf0, 0x21, 0x00


	//----- nvinfo : EIATTR_KPARAM_INFO
	.align		4
.L_25:
        /*0048*/ 	.byte	0x04, 0x17
        /*004a*/ 	.short	(.L_27 - .L_26)
.L_26:
        /*004c*/ 	.word	0x00000000
        /*0050*/ 	.short	0x0002
        /*0052*/ 	.short	0x0010
        /*0054*/ 	.byte	0x00, 0xf5, 0x21, 0x00


	//----- nvinfo : EIATTR_KPARAM_INFO
	.align		4
.L_27:
        /*0058*/ 	.byte	0x04, 0x17
        /*005a*/ 	.short	(.L_29 - .L_28)
.L_28:
        /*005c*/ 	.word	0x00000000
        /*0060*/ 	.short	0x0001
        /*0062*/ 	.short	0x0008
        /*0064*/ 	.byte	0x00, 0xf5, 0x21, 0x00


	//----- nvinfo : EIATTR_KPARAM_INFO
	.align		4
.L_29:
        /*0068*/ 	.byte	0x04, 0x17
        /*006a*/ 	.short	(.L_31 - .L_30)
.L_30:
        /*006c*/ 	.word	0x00000000
        /*0070*/ 	.short	0x0000
        /*0072*/ 	.short	0x0000
        /*0074*/ 	.byte	0x00, 0xf5, 0x21, 0x00


	//----- nvinfo : EIATTR_SPARSE_MMA_MASK
	.align		4
.L_31:
        /*0078*/ 	.byte	0x03, 0x50
        /*007a*/ 	.short	0x0000


	//----- nvinfo : EIATTR_MAXREG_COUNT
	.align		4
        /*007c*/ 	.byte	0x03, 0x1b
        /*007e*/ 	.short	0x00ff


	//----- nvinfo : EIATTR_MERCURY_ISA_VERSION
	.align		4
        /*0080*/ 	.byte	0x03, 0x5f
        /*0082*/ 	.short	0x0101


	//----- nvinfo : EIATTR_VRC_CTA_INIT_COUNT
	.align		4
        /*0084*/ 	.byte	0x02, 0x4a
	.zero		1
	.zero		1


	//----- nvinfo : EIATTR_EXIT_INSTR_OFFSETS
	.align		4
        /*0088*/ 	.byte	0x04, 0x1c
        /*008a*/ 	.short	(.L_33 - .L_32)


	//   ....[0]....
.L_32:
        /*008c*/ 	.word	0x000000d0


	//   ....[1]....
        /*0090*/ 	.word	0x00000eb0


	//----- nvinfo : EIATTR_CRS_STACK_SIZE
	.align		4
.L_33:
        /*0094*/ 	.byte	0x04, 0x1e
        /*0096*/ 	.short	(.L_35 - .L_34)
.L_34:
        /*0098*/ 	.word	0x00000000


	//----- nvinfo : EIATTR_CBANK_PARAM_SIZE
	.align		4
.L_35:
        /*009c*/ 	.byte	0x03, 0x19
        /*009e*/ 	.short	0x002c


	//----- nvinfo : EIATTR_PARAM_CBANK
	.align		4
        /*00a0*/ 	.byte	0x04, 0x0a
        /*00a2*/ 	.short	(.L_37 - .L_36)
	.align		4
.L_36:
        /*00a4*/ 	.word	index@(.nv.constant0._Z10rbf_kernelIdEvPT_S1_S1_S0_iii)
        /*00a8*/ 	.short	0x0380
        /*00aa*/ 	.short	0x002c


	//----- nvinfo : EIATTR_SW_WAR
	.align		4
.L_37:
        /*00ac*/ 	.byte	0x04, 0x36
        /*00ae*/ 	.short	(.L_39 - .L_38)
.L_38:
        /*00b0*/ 	.word	0x00000008
.L_39:


//--------------------- .nv.info._Z16rbf_tiled_kernelIdEvPT_S1_S1_S0_iii --------------------------
	.section	.nv.info._Z16rbf_tiled_kernelIdEvPT_S1_S1_S0_iii,"",@"SHT_CUDA_INFO"
	.sectionflags	@""
	.align	4


	//----- nvinfo : EIATTR_CUDA_API_VERSION
	.align		4
        /*0000*/ 	.byte	0x04, 0x37
        /*0002*/ 	.short	(.L_41 - .L_40)
.L_40:
        /*0004*/ 	.word	0x00000082


	//----- nvinfo : EIATTR_KPARAM_INFO
	.align		4
.L_41:
        /*0008*/ 	.byte	0x04, 0x17
        /*000a*/ 	.short	(.L_43 - .L_42)
.L_42:
        /*000c*/ 	.word	0x00000000
        /*0010*/ 	.short	0x0006
        /*0012*/ 	.short	0x0028
        /*0014*/ 	.byte	0x00, 0xf0, 0x11, 0x00


	//----- nvinfo : EIATTR_KPARAM_INFO
	.align		4
.L_43:
        /*0018*/ 	.byte	0x04, 0x17
        /*001a*/ 	.short	(.L_45 - .L_44)
.L_44:
        /*001c*/ 	.word	0x00000000
        /*0020*/ 	.short	0x0005
        /*0022*/ 	.short	0x0024
        /*0024*/ 	.byte	0x00, 0xf0, 0x11, 0x00


	//----- nvinfo : EIATTR_KPARAM_INFO
	.align		4
.L_45:
        /*0028*/ 	.byte	0x04, 0x17
        /*002a*/ 	.short	(.L_47 - .L_46)
.L_46:
        /*002c*/ 	.word	0x00000000
        /*0030*/ 	.short	0x0004
        /*0032*/ 	.short	0x0020
        /*0034*/ 	.byte	0x00, 0xf0, 0x11, 0x00


	//----- nvinfo : EIATTR_KPARAM_INFO
	.align		4
.L_47:
        /*0038*/ 	.byte	0x04, 0x17
        /*003a*/ 	.short	(.L_49 - .L_48)
.L_48:
        /*003c*/ 	.word	0x00000000
        /*0040*/ 	.short	0x0003
        /*0042*/ 	.short	0x0018
        /*0044*/ 	.byte	0x00, 0xf0, 0x21, 0x00


	//----- nvinfo : EIATTR_KPARAM_INFO
	.align		4
.L_49:
        /*0048*/ 	.byte	0x04, 0x17
        /*004a*/ 	.short	(.L_51 - .L_50)
.L_50:
        /*004c*/ 	.word	0x00000000
        /*0050*/ 	.short	0x0002
        /*0052*/ 	.short	0x0010
        /*0054*/ 	.byte	0x00, 0xf5, 0x21, 0x00


	//----- nvinfo : EIATTR_KPARAM_INFO
	.align		4
.L_51:
        /*0058*/ 	.byte	0x04, 0x17
        /*005a*/ 	.short	(.L_53 - .L_52)
.L_52:
        /*005c*/ 	.word	0x00000000
        /*0060*/ 	.short	0x0001
        /*0062*/ 	.short	0x0008
        /*0064*/ 	.byte	0x00, 0xf5, 0x21, 0x00


	//----- nvinfo : EIATTR_KPARAM_INFO
	.align		4
.L_53:
        /*0068*/ 	.byte	0x04, 0x17
        /*006a*/ 	.short	(.L_55 - .L_54)
.L_54:
        /*006c*/ 	.word	0x00000000
        /*0070*/ 	.short	0x0000
        /*0072*/ 	.short	0x0000
        /*0074*/ 	.byte	0x00, 0xf5, 0x21, 0x00


	//----- nvinfo : EIATTR_SPARSE_MMA_MASK
	.align		4
.L_55:
        /*0078*/ 	.byte	0x03, 0x50
        /*007a*/ 	.short	0x0000


	//----- nvinfo : EIATTR_MAXREG_COUNT
	.align		4
        /*007c*/ 	.byte	0x03, 0x1b
        /*007e*/ 	.short	0x00ff


	//----- nvinfo : EIATTR_NUM_BARRIERS
	.align		4
        /*0080*/ 	.byte	0x02, 0x4c
        /*0082*/ 	.byte	0x01
	.zero		1


	//----- nvinfo : EIATTR_MERCURY_ISA_VERSION
	.align		4
        /*0084*/ 	.byte	0x03, 0x5f
        /*0086*/ 	.short	0x0101


	//----- nvinfo : EIATTR_VRC_CTA_INIT_COUNT
	.align		4
        /*0088*/ 	.byte	0x02, 0x4a
	.zero		1
	.zero		1


	//----- nvinfo : EIATTR_EXIT_INSTR_OFFSETS
	.align		4
        /*008c*/ 	.byte	0x04, 0x1c
        /*008e*/ 	.short	(.L_57 - .L_56)


	//   ....[0]....
.L_56:
        /*0090*/ 	.word	0x000006e0


	//   ....[1]....
        /*0094*/ 	.word	0x00000c80


	//----- nvinfo : EIATTR_CRS_STACK_SIZE
	.align		4
.L_57:
        /*0098*/ 	.byte	0x04, 0x1e
        /*009a*/ 	.short	(.L_59 - .L_58)
.L_58:
        /*009c*/ 	.word	0x00000000


	//----- nvinfo : EIATTR_CBANK_PARAM_SIZE
	.align		4
.L_59:
        /*00a0*/ 	.byte	0x03, 0x19
        /*00a2*/ 	.short	0x002c


	//----- nvinfo : EIATTR_PARAM_CBANK
	.align		4
        /*00a4*/ 	.byte	0x04, 0x0a
        /*00a6*/ 	.short	(.L_61 - .L_60)
	.align		4
.L_60:
        /*00a8*/ 	.word	index@(.nv.constant0._Z16rbf_tiled_kernelIdEvPT_S1_S1_S0_iii)
        /*00ac*/ 	.short	0x0380
        /*00ae*/ 	.short	0x002c


	//----- nvinfo : EIATTR_SW_WAR
	.align		4
.L_61:
        /*00b0*/ 	.byte	0x04, 0x36
        /*00b2*/ 	.short	(.L_63 - .L_62)
.L_62:
        /*00b4*/ 	.word	0x00000008
.L_63:


//--------------------- .nv.callgraph             --------------------------
	.section	.nv.callgraph,"",@"SHT_CUDA_CALLGRAPH"
	.align	4
	.sectionentsize	8
	.align		4
        /*0000*/ 	.word	0x00000000
	.align		4
        /*0004*/ 	.word	0xffffffff
	.align		4
        /*0008*/ 	.word	0x00000000
	.align		4
        /*000c*/ 	.word	0xfffffffe
	.align		4
        /*0010*/ 	.word	0x00000000
	.align		4
        /*0014*/ 	.word	0xfffffffd
	.align		4
        /*0018*/ 	.word	0x00000000
	.align		4
        /*001c*/ 	.word	0xfffffffc


//--------------------- .text._Z10rbf_kernelIdEvPT_S1_S1_S0_iii --------------------------
	.section	.text._Z10rbf_kernelIdEvPT_S1_S1_S0_iii,"ax",@progbits
	.align	128
        .global         _Z10rbf_kernelIdEvPT_S1_S1_S0_iii
        .type           _Z10rbf_kernelIdEvPT_S1_S1_S0_iii,@function
        .size           _Z10rbf_kernelIdEvPT_S1_S1_S0_iii,(.L_x_26 - _Z10rbf_kernelIdEvPT_S1_S1_S0_iii)
        .other          _Z10rbf_kernelIdEvPT_S1_S1_S0_iii,@"STO_CUDA_ENTRY STV_DEFAULT"
_Z10rbf_kernelIdEvPT_S1_S1_S0_iii:
.text._Z10rbf_kernelIdEvPT_S1_S1_S0_iii:
[----:B------:R-:W-:Y:S01]  /*0000*/  LDC R1, c[0x0][0x37c] ;  /* 0x0000df00ff017b82 */ /* 0x000fe20000000800 */
[----:B------:R-:W0:Y:S07]  /*0010*/  S2R R5, SR_TID.X ;  /* 0x0000000000057919 */ /* 0x000e2e0000002100 */
[----:B------:R-:W1:Y:S01]  /*0020*/  LDC R3, c[0x0][0x364] ;  /* 0x0000d900ff037b82 */ /* 0x000e620000000800 */
[----:B------:R-:W2:Y:S01]  /*0030*/  LDCU UR6, c[0x0][0x3a8] ;  /* 0x00007500ff0677ac */ /* 0x000ea20008000800 */
[----:B------:R-:W1:Y:S01]  /*0040*/  S2R R2, SR_TID.Y ;  /* 0x0000000000027919 */ /* 0x000e620000002200 */
[----:B------:R-:W3:Y:S05]  /*0050*/  LDCU UR7, c[0x0][0x3a4] ;  /* 0x00007480ff0777ac */ /* 0x000eea0008000800 */
[----:B------:R-:W0:Y:S08]  /*0060*/  S2UR UR5, SR_CTAID.X ;  /* 0x00000000000579c3 */ /* 0x000e300000002500 */
[----:B------:R-:W0:Y:S08]  /*0070*/  LDC R0, c[0x0][0x360] ;  /* 0x0000d800ff007b82 */ /* 0x000e300000000800 */
[----:B------:R-:W1:Y:S01]  /*0080*/  S2UR UR4, SR_CTAID.Y ;  /* 0x00000000000479c3 */ /* 0x000e620000002600 */
[----:B0-----:R-:W-:-:S05]  /*0090*/  IMAD R0, R0, UR5, R5 ;  /* 0x0000000500007c24 */ /* 0x001fca000f8e0205 */
[----:B--2---:R-:W-:Y:S01]  /*00a0*/  ISETP.GE.AND P0, PT, R0, UR6, PT ;  /* 0x0000000600007c0c */ /* 0x004fe2000bf06270 */
[----:B-1----:R-:W-:-:S05]  /*00b0*/  IMAD R3, R3, UR4, R2 ;  /* 0x0000000403037c24 */ /* 0x002fca000f8e0202 */
[----:B---3--:R-:W-:-:S13]  /*00c0*/  ISETP.GE.OR P0, PT, R3, UR7, P0 ;  /* 0x0000000703007c0c */ /* 0x008fda0008706670 */
[----:B------:R-:W-:Y:S05]  /*00d0*/  @P0 EXIT ;  /* 0x000000000000094d */ /* 0x000fea0003800000 */
[----:B------:R-:W0:Y:S01]  /*00e0*/  LDC R2, c[0x0][0x3a0] ;  /* 0x0000e800ff027b82 */ /* 0x000e220000000800 */
[----:B------:R-:W1:Y:S01]  /*00f0*/  LDCU.64 UR6, c[0x0][0x358] ;  /* 0x00006b00ff0677ac */ /* 0x000e620008000a00 */
[----:B------:R-:W-:Y:S02]  /*0100*/  CS2R R20, SRZ ;  /* 0x0000000000147805 */ /* 0x000fe4000001ff00 */
[----:B0-----:R-:W-:-:S13]  /*0110*/  ISETP.GE.AND P0, PT, R2, 0x1, PT ;  /* 0x000000010200780c */ /* 0x001fda0003f06270 */
[----:B-1----:R-:W-:Y:S05]  /*0120*/  @!P0 BRA `(.L_x_0) ;  /* 0x0000000400fc8947 */ /* 0x002fea0003800000 */
[C---:B------:R-:W-:Y:S01]  /*0130*/  ISETP.GE.U32.AND P1, PT, R2.reuse, 0x8, PT ;  /* 0x000000080200780c */ /* 0x040fe20003f26070 */
[-C--:B------:R-:W-:Y:S01]  /*0140*/  IMAD R5, R3, R2.reuse, RZ ;  /* 0x0000000203057224 */ /* 0x080fe200078e02ff */
[----:B------:R-:W-:Y:S01]  /*0150*/  LOP3.LUT R4, R2, 0x7, RZ, 0xc0, !PT ;  /* 0x0000000702047812 */ /* 0x000fe200078ec0ff */
[----:B------:R-:W-:Y:S01]  /*0160*/  IMAD R6, R0, R2, RZ ;  /* 0x0000000200067224 */ /* 0x000fe200078e02ff */
[----:B------:R-:W-:Y:S01]  /*0170*/  CS2R R20, SRZ ;  /* 0x0000000000147805 */ /* 0x000fe2000001ff00 */
[----:B------:R-:W-:Y:S01]  /*0180*/  IMAD.MOV.U32 R24, RZ, RZ, RZ ;  /* 0x000000ffff187224 */ /* 0x000fe200078e00ff */
[----:B------:R-:W-:-:S07]  /*0190*/  ISETP.NE.AND P0, PT, R4, RZ, PT ;  /* 0x000000ff0400720c */ /* 0x000fce0003f05270 */
[----:B------:R-:W-:Y:S06]  /*01a0*/  @!P1 BRA `(.L_x_1) ;  /* 0x0000000000d09947 */ /* 0x000fec0003800000 */
[----:B------:R-:W0:Y:S01]  /*01b0*/  LDC.64 R8, c[0x0][0x380] ;  /* 0x0000e000ff087b82 */ /* 0x000e220000000a00 */
[----:B------:R-:W1:Y:S01]  /*01c0*/  LDCU.64 UR4, c[0x0][0x388] ;  /* 0x00007100ff0477ac */ /* 0x000e620008000a00 */
[----:B------:R-:W-:Y:S01]  /*01d0*/  LOP3.LUT R24, R2, 0x7ffffff8, RZ, 0xc0, !PT ;  /* 0x7ffffff802187812 */ /* 0x000fe200078ec0ff */
[----:B------:R-:W-:Y:S01]  /*01e0*/  IMAD.MOV.U32 R25, RZ, RZ, R6 ;  /* 0x000000ffff197224 */ /* 0x000fe200078e0006 */
[----:B------:R-:W-:-:S03]  /*01f0*/  CS2R R20, SRZ ;  /* 0x0000000000147805 */ /* 0x000fc6000001ff00 */
[----:B------:R-:W-:Y:S01]  /*0200*/  IMAD.MOV R7, RZ, RZ, -R24 ;  /* 0x000000ffff077224 */ /* 0x000fe200078e0a18 */
[----:B-1----:R-:W-:-:S04]  /*0210*/  UIADD3 UR4, UP0, UPT, UR4, 0x20, URZ ;  /* 0x0000002004047890 */ /* 0x002fc8000ff1e0ff */
[----:B------:R-:W-:Y:S01]  /*0220*/  UIADD3.X UR5, UPT, UPT, URZ, UR5, URZ, UP0, !UPT ;  /* 0x00000005ff057290 */ /* 0x000fe200087fe4ff */
[----:B0-----:R-:W-:-:S03]  /*0230*/  IMAD.WIDE.U32 R8, R5, 0x8, R8 ;  /* 0x0000000805087825 */ /* 0x001fc600078e0008 */
[----:B------:R-:W-:-:S05]  /*0240*/  IADD3 R8, P1, PT, R8, 0x20, RZ ;  /* 0x0000002008087810 */ /* 0x000fca0007f3e0ff */
[----:B------:R-:W-:-:S08]  /*0250*/  IMAD.X R9, RZ, RZ, R9, P1 ;  /* 0x000000ffff097224 */ /* 0x000fd000008e0609 */
.L_x_2:
[----:B------:R-:W-:Y:S01]  /*0260*/  IMAD.U32 R26, RZ, RZ, UR4 ;  /* 0x00000004ff1a7e24 */ /* 0x000fe2000f8e00ff */
[----:B------:R-:W2:Y:S01]  /*0270*/  LDG.E.64 R14, desc[UR6][R8.64+-0x20] ;  /* 0xffffe006080e7981 */ /* 0x000ea2000c1e1b00 */
[----:B------:R-:W-:-:S03]  /*0280*/  IMAD.U32 R27, RZ, RZ, UR5 ;  /* 0x00000005ff1b7e24 */ /* 0x000fc6000f8e00ff */
[----:B------:R-:W3:Y:S01]  /*0290*/  LDG.E.64 R10, desc[UR6][R8.64+-0x18] ;  /* 0xffffe806080a7981 */ /* 0x000ee2000c1e1b00 */
[----:B------:R-:W-:-:S03]  /*02a0*/  IMAD.WIDE R26, R25, 0x8, R26 ;  /* 0x00000008191a7825 */ /* 0x000fc600078e021a */
[----:B------:R-:W4:Y:S04]  /*02b0*/  LDG.E.64 R22, desc[UR6][R8.64+0x18] ;  /* 0x0000180608167981 */ /* 0x000f28000c1e1b00 */
[----:B------:R-:W2:Y:S04]  /*02c0*/  LDG.E.64 R18, desc[UR6][R26.64+-0x20] ;  /* 0xffffe0061a127981 */ /* 0x000ea8000c1e1b00 */
[----:B------:R-:W3:Y:S04]  /*02d0*/  LDG.E.64 R12, desc[UR6][R26.64+-0x18] ;  /* 0xffffe8061a0c7981 */ /* 0x000ee8000c1e1b00 */
[----:B------:R-:W5:Y:S01]  /*02e0*/  LDG.E.64 R16, desc[UR6][R26.64+-0x10] ;  /* 0xfffff0061a107981 */ /* 0x000f62000c1e1b00 */
[----:B--2---:R-:W-:-:S03]  /*02f0*/  DADD R18, R14, -R18 ;  /* 0x000000000e127229 */ /* 0x004fc60000000812 */
[----:B------:R-:W5:Y:S01]  /*0300*/  LDG.E.64 R14, desc[UR6][R8.64+-0x10] ;  /* 0xfffff006080e7981 */ /* 0x000f62000c1e1b00 */
[----:B---3--:R-:W-:-:S03]  /*0310*/  DADD R12, R10, -R12 ;  /* 0x000000000a0c7229 */ /* 0x008fc6000000080c */
[----:B------:R-:W2:Y:S01]  /*0320*/  LDG.E.64 R10, desc[UR6][R8.64+-0x8] ;  /* 0xfffff806080a7981 */ /* 0x000ea2000c1e1b00 */
[----:B------:R-:W-:-:S03]  /*0330*/  DFMA R18, R18, R18, R20 ;  /* 0x000000121212722b */ /* 0x000fc60000000014 */
[----:B------:R-:W2:Y:S05]  /*0340*/  LDG.E.64 R20, desc[UR6][R26.64+-0x8] ;  /* 0xfffff8061a147981 */ /* 0x000eaa000c1e1b00 */
[----:B------:R-:W-:Y:S02]  /*0350*/  DFMA R12, R12, R12, R18 ;  /* 0x0000000c0c0c722b */ /* 0x000fe40000000012 */
[----:B------:R-:W3:Y:S01]  /*0360*/  LDG.E.64 R18, desc[UR6][R26.64] ;  /* 0x000000061a127981 */ /* 0x000ee2000c1e1b00 */
[----:B-----5:R-:W-:-:S03]  /*0370*/  DADD R16, R14, -R16 ;  /* 0x000000000e107229 */ /* 0x020fc60000000810 */
[----:B------:R-:W3:Y:S05]  /*0380*/  LDG.E.64 R14, desc[UR6][R8.64] ;  /* 0x00000006080e7981 */ /* 0x000eea000c1e1b00 */
[----:B------:R-:W-:Y:S02]  /*0390*/  DFMA R16, R16, R16, R12 ;  /* 0x000000101010722b */ /* 0x000fe4000000000c */
[----:B--2---:R-:W-:Y:S01]  /*03a0*/  DADD R20, R10, -R20 ;  /* 0x000000000a147229 */ /* 0x004fe20000000814 */
[----:B------:R-:W2:Y:S04]  /*03b0*/  LDG.E.64 R12, desc[UR6][R26.64+0x8] ;  /* 0x000008061a0c7981 */ /* 0x000ea8000c1e1b00 */
[----:B------:R-:W2:Y:S03]  /*03c0*/  LDG.E.64 R10, desc[UR6][R8.64+0x8] ;  /* 0x00000806080a7981 */ /* 0x000ea6000c1e1b00 */
[----:B------:R-:W-:Y:S01]  /*03d0*/  DFMA R20, R20, R20, R16 ;  /* 0x000000141414722b */ /* 0x000fe20000000010 */
[----:B------:R-:W5:Y:S01]  /*03e0*/  LDG.E.64 R16, desc[UR6][R26.64+0x10] ;  /* 0x000010061a107981 */ /* 0x000f62000c1e1b00 */
[----:B---3--:R-:W-:-:S03]  /*03f0*/  DADD R18, R14, -R18 ;  /* 0x000000000e127229 */ /* 0x008fc60000000812 */
[----:B------:R0:W5:Y:S05]  /*0400*/  LDG.E.64 R14, desc[UR6][R8.64+0x10] ;  /* 0x00001006080e7981 */ /* 0x00016a000c1e1b00 */
[----:B------:R-:W-:Y:S01]  /*0410*/  DFMA R18, R18, R18, R20 ;  /* 0x000000121212722b */ /* 0x000fe20000000014 */
[----:B------:R-:W4:Y:S01]  /*0420*/  LDG.E.64 R20, desc[UR6][R26.64+0x18] ;  /* 0x000018061a147981 */ /* 0x000f22000c1e1b00 */
[----:B--2---:R-:W-:Y:S01]  /*0430*/  DADD R10, R10, -R12 ;  /* 0x000000000a0a7229 */ /* 0x004fe2000000080c */
[----:B------:R-:W-:-:S07]  /*0440*/  VIADD R7, R7, 0x8 ;  /* 0x0000000807077836 */ /* 0x000fce0000000000 */
[----:B------:R-:W-:Y:S01]  /*0450*/  DFMA R18, R10, R10, R18 ;  /* 0x0000000a0a12722b */ /* 0x000fe20000000012 */
[----:B------:R-:W-:Y:S02]  /*0460*/  ISETP.NE.AND P1, PT, R7, RZ, PT ;  /* 0x000000ff0700720c */ /* 0x000fe40003f25270 */
[----:B0-----:R-:W-:Y:S01]  /*0470*/  IADD3 R8, P2, PT, R8, 0x40, RZ ;  /* 0x0000004008087810 */ /* 0x001fe20007f5e0ff */
[----:B------:R-:W-:-:S04]  /*0480*/  VIADD R25, R25, 0x8 ;  /* 0x0000000819197836 */ /* 0x000fc80000000000 */
[----:B------:R-:W-:Y:S01]  /*0490*/  IMAD.X R9, RZ, RZ, R9, P2 ;  /* 0x000000ffff097224 */ /* 0x000fe200010e0609 */
[----:B-----5:R-:W-:Y:S02]  /*04a0*/  DADD R14, R14, -R16 ;  /* 0x000000000e0e7229 */ /* 0x020fe40000000810 */
[----:B----4-:R-:W-:-:S06]  /*04b0*/  DADD R20, R22, -R20 ;  /* 0x0000000016147229 */ /* 0x010fcc0000000814 */
[----:B------:R-:W-:-:S08]  /*04c0*/  DFMA R18, R14, R14, R18 ;  /* 0x0000000e0e12722b */ /* 0x000fd00000000012 */
[----:B------:R-:W-:Y:S01]  /*04d0*/  DFMA R20, R20, R20, R18 ;  /* 0x000000141414722b */ /* 0x000fe20000000012 */
[----:B------:R-:W-:Y:S10]  /*04e0*/  @P1 BRA `(.L_x_2) ;  /* 0xfffffffc005c1947 */ /* 0x000ff4000383ffff */
.L_x_1:
[----:B------:R-:W-:Y:S05]  /*04f0*/  @!P0 BRA `(.L_x_0) ;  /* 0x0000000400088947 */ /* 0x000fea0003800000 */
[----:B------:R-:W-:Y:S02]  /*0500*/  ISETP.GE.U32.AND P0, PT, R4, 0x4, PT ;  /* 0x000000040400780c */ /* 0x000fe40003f06070 */
[----:B------:R-:W-:-:S04]  /*0510*/  LOP3.LUT R7, R2, 0x3, RZ, 0xc0, !PT ;  /* 0x0000000302077812 */ /* 0x000fc800078ec0ff */
[----:B------:R-:W-:-:S07]  /*0520*/  ISETP.NE.AND P1, PT, R7, RZ, PT ;  /* 0x000000ff0700720c */ /* 0x000fce0003f25270 */
[----:B------:R-:W-:Y:S06]  /*0530*/  @!P0 BRA `(.L_x_3) ;  /* 0x0000000000708947 */ /* 0x000fec0003800000 */
[----:B------:R-:W0:Y:S01]  /*0540*/  LDC.64 R26, c[0x0][0x380] ;  /* 0x0000e000ff1a7b82 */ /* 0x000e220000000a00 */
[----:B------:R-:W1:Y:S01]  /*0550*/  LDCU.64 UR4, c[0x0][0x380] ;  /* 0x00007000ff0477ac */ /* 0x000e620008000a00 */
[C-C-:B------:R-:W-:Y:S01]  /*0560*/  IMAD.IADD R9, R5.reuse, 0x1, R24.reuse ;  /* 0x0000000105097824 */ /* 0x140fe200078e0218 */
[----:B------:R-:W-:Y:S01]  /*0570*/  IADD3 R4, P0, PT, R5, R24, RZ ;  /* 0x0000001805047210 */ /* 0x000fe20007f1e0ff */
[----:B------:R-:W-:-:S04]  /*0580*/  IMAD.IADD R11, R6, 0x1, R24 ;  /* 0x00000001060b7824 */ /* 0x000fc800078e0218 */
[----:B------:R-:W2:Y:S01]  /*0590*/  LDC.64 R18, c[0x0][0x388] ;  /* 0x0000e200ff127b82 */ /* 0x000ea20000000a00 */
[----:B0-----:R-:W-:-:S06]  /*05a0*/  IMAD.WIDE.U32 R26, R9, 0x8, R26 ;  /* 0x00000008091a7825 */ /* 0x001fcc00078e001a */
[----:B------:R-:W3:Y:S01]  /*05b0*/  LDG.E.64 R26, desc[UR6][R26.64] ;  /* 0x000000061a1a7981 */ /* 0x000ee2000c1e1b00 */
[----:B--2---:R-:W-:-:S04]  /*05c0*/  IMAD.WIDE R18, R11, 0x8, R18 ;  /* 0x000000080b127825 */ /* 0x004fc800078e0212 */
[----:B------:R-:W-:Y:S01]  /*05d0*/  IMAD.X R11, RZ, RZ, RZ, P0 ;  /* 0x000000ffff0b7224 */ /* 0x000fe200000e06ff */
[C---:B-1----:R-:W-:Y:S01]  /*05e0*/  LEA R28, P0, R4.reuse, UR4, 0x3 ;  /* 0x00000004041c7c11 */ /* 0x042fe2000f8018ff */
[----:B------:R-:W3:Y:S03]  /*05f0*/  LDG.E.64 R8, desc[UR6][R18.64] ;  /* 0x0000000612087981 */ /* 0x000ee6000c1e1b00 */
[----:B------:R-:W-:Y:S01]  /*0600*/  LEA.HI.X R29, R4, UR5, R11, 0x3, P0 ;  /* 0x00000005041d7c11 */ /* 0x000fe200080f1c0b */
[----:B------:R-:W2:Y:S04]  /*0610*/  LDG.E.64 R14, desc[UR6][R18.64+0x10] ;  /* 0x00001006120e7981 */ /* 0x000ea8000c1e1b00 */
[----:B------:R-:W4:Y:S04]  /*0620*/  LDG.E.64 R10, desc[UR6][R18.64+0x8] ;  /* 0x00000806120a7981 */ /* 0x000f28000c1e1b00 */
[----:B------:R-:W4:Y:S04]  /*0630*/  LDG.E.64 R12, desc[UR6][R28.64+0x8] ;  /* 0x000008061c0c7981 */ /* 0x000f28000c1e1b00 */
[----:B------:R-:W2:Y:S04]  /*0640*/  LDG.E.64 R16, desc[UR6][R28.64+0x10] ;  /* 0x000010061c107981 */ /* 0x000ea8000c1e1b00 */
[----:B------:R-:W5:Y:S04]  /*0650*/  LDG.E.64 R18, desc[UR6][R18.64+0x18] ;  /* 0x0000180612127981 */ /* 0x000f68000c1e1b00 */
[----:B------:R-:W5:Y:S01]  /*0660*/  LDG.E.64 R22, desc[UR6][R28.64+0x18] ;  /* 0x000018061c167981 */ /* 0x000f62000c1e1b00 */
[----:B------:R-:W-:Y:S01]  /*0670*/  VIADD R24, R24, 0x4 ;  /* 0x0000000418187836 */ /* 0x000fe20000000000 */
[----:B---3--:R-:W-:-:S08]  /*0680*/  DADD R8, R26, -R8 ;  /* 0x000000001a087229 */ /* 0x008fd00000000808 */
[----:B------:R-:W-:Y:S02]  /*0690*/  DFMA R8, R8, R8, R20 ;  /* 0x000000080808722b */ /* 0x000fe40000000014 */
[----:B----4-:R-:W-:Y:S02]  /*06a0*/  DADD R10, R12, -R10 ;  /* 0x000000000c0a7229 */ /* 0x010fe4000000080a */
[----:B--2---:R-:W-:-:S06]  /*06b0*/  DADD R14, R16, -R14 ;  /* 0x00000000100e7229 */ /* 0x004fcc000000080e */
[----:B------:R-:W-:Y:S02]  /*06c0*/  DFMA R8, R10, R10, R8 ;  /* 0x0000000a0a08722b */ /* 0x000fe40000000008 */
[----:B-----5:R-:W-:-:S06]  /*06d0*/  DADD R22, R22, -R18 ;  /* 0x0000000016167229 */ /* 0x020fcc0000000812 */
[----:B------:R-:W-:-:S08]  /*06e0*/  DFMA R8, R14, R14, R8 ;  /* 0x0000000e0e08722b */ /* 0x000fd00000000008 */
[----:B------:R-:W-:-:S11]  /*06f0*/  DFMA R20, R22, R22, R8 ;  /* 0x000000161614722b */ /* 0x000fd60000000008 */
.L_x_3:
[----:B------:R-:W-:Y:S05]  /*0700*/  @!P1 BRA `(.L_x_0) ;  /* 0x0000000000849947 */ /* 0x000fea0003800000 */
[----:B------:R-:W-:Y:S01]  /*0710*/  ISETP.NE.AND P0, PT, R7, 0x1, PT ;  /* 0x000000010700780c */ /* 0x000fe20003f05270 */
[----:B------:R-:W0:Y:S01]  /*0720*/  LDC.64 R14, c[0x0][0x380] ;  /* 0x0000e000ff0e7b82 */ /* 0x000e220000000a00 */
[----:B------:R-:W-:-:S04]  /*0730*/  LOP3.LUT R2, R2, 0x1, RZ, 0xc0, !PT ;  /* 0x0000000102027812 */ /* 0x000fc800078ec0ff */
[----:B------:R-:W-:-:S03]  /*0740*/  ISETP.NE.U32.AND P1, PT, R2, 0x1, PT ;  /* 0x000000010200780c */ /* 0x000fc60003f25070 */
[----:B------:R-:W1:Y:S04]  /*0750*/  LDC.64 R18, c[0x0][0x388] ;  /* 0x0000e200ff127b82 */ /* 0x000e680000000a00 */
[C-C-:B------:R-:W-:Y:S01]  /*0760*/  @P0 IMAD.IADD R17, R5.reuse, 0x1, R24.reuse ;  /* 0x0000000105110824 */ /* 0x140fe200078e0218 */
[----:B------:R-:W-:Y:S01]  /*0770*/  @P0 IADD3 R2, P2, PT, R5, R24, RZ ;  /* 0x0000001805020210 */ /* 0x000fe20007f5e0ff */
[----:B------:R-:W-:Y:S02]  /*0780*/  @P0 IMAD.IADD R7, R6, 0x1, R24 ;  /* 0x0000000106070824 */ /* 0x000fe400078e0218 */
[----:B------:R-:W2:Y:S01]  /*0790*/  @P0 LDC.64 R8, c[0x0][0x380] ;  /* 0x0000e000ff080b82 */ /* 0x000ea20000000a00 */
[----:B------:R-:W-:Y:S02]  /*07a0*/  @P0 VIADD R24, R24, 0x2 ;  /* 0x0000000218180836 */ /* 0x000fe40000000000 */
[----:B------:R-:W-:-:S05]  /*07b0*/  @P0 IMAD.X R4, RZ, RZ, RZ, P2 ;  /* 0x000000ffff040224 */ /* 0x000fca00010e06ff */
[----:B------:R-:W3:Y:S01]  /*07c0*/  LDC.64 R10, c[0x0][0x380] ;  /* 0x0000e000ff0a7b82 */ /* 0x000ee20000000a00 */
[----:B0-----:R-:W-:-:S06]  /*07d0*/  @P0 IMAD.WIDE.U32 R16, R17, 0x8, R14 ;  /* 0x0000000811100825 */ /* 0x001fcc00078e000e */
[----:B------:R-:W4:Y:S01]  /*07e0*/  @P0 LDG.E.64 R16, desc[UR6][R16.64] ;  /* 0x0000000610100981 */ /* 0x000f22000c1e1b00 */
[----:B------:R-:W0:Y:S01]  /*07f0*/  LDC.64 R12, c[0x0][0x388] ;  /* 0x0000e200ff0c7b82 */ /* 0x000e220000000a00 */
[----:B-1----:R-:W-:-:S05]  /*0800*/  @P0 IMAD.WIDE R18, R7, 0x8, R18 ;  /* 0x0000000807120825 */ /* 0x002fca00078e0212 */
[----:B------:R-:W4:Y:S01]  /*0810*/  @P0 LDG.E.64 R14, desc[UR6][R18.64] ;  /* 0x00000006120e0981 */ /* 0x000f22000c1e1b00 */
[----:B--2---:R-:W-:-:S04]  /*0820*/  @P0 LEA R8, P2, R2, R8, 0x3 ;  /* 0x0000000802080211 */ /* 0x004fc800078418ff */
[----:B------:R-:W-:Y:S01]  /*0830*/  @P0 LEA.HI.X R9, R2, R9, R4, 0x3, P2 ;  /* 0x0000000902090211 */ /* 0x000fe200010f1c04 */
[--C-:B------:R-:W-:Y:S02]  /*0840*/  @!P1 IMAD.IADD R7, R5, 0x1, R24.reuse ;  /* 0x0000000105079824 */ /* 0x100fe400078e0218 */
[----:B------:R-:W-:Y:S01]  /*0850*/  @!P1 IMAD.IADD R23, R6, 0x1, R24 ;  /* 0x0000000106179824 */ /* 0x000fe200078e0218 */
[----:B------:R-:W2:Y:S01]  /*0860*/  @P0 LDG.E.64 R4, desc[UR6][R18.64+0x8] ;  /* 0x0000080612040981 */ /* 0x000ea2000c1e1b00 */
[----:B---3--:R-:W-:-:S03]  /*0870*/  @!P1 IMAD.WIDE.U32 R10, R7, 0x8, R10 ;  /* 0x00000008070a9825 */ /* 0x008fc600078e000a */
[----:B------:R-:W2:Y:S01]  /*0880*/  @P0 LDG.E.64 R8, desc[UR6][R8.64+0x8] ;  /* 0x0000080608080981 */ /* 0x000ea2000c1e1b00 */
[----:B0-----:R-:W-:-:S03]  /*0890*/  @!P1 IMAD.WIDE R12, R23, 0x8, R12 ;  /* 0x00000008170c9825 */ /* 0x001fc600078e020c */
[----:B------:R-:W3:Y:S04]  /*08a0*/  @!P1 LDG.E.64 R10, desc[UR6][R10.64] ;  /* 0x000000060a0a9981 */ /* 0x000ee8000c1e1b00 */
[----:B------:R-:W3:Y:S01]  /*08b0*/  @!P1 LDG.E.64 R12, desc[UR6][R12.64] ;  /* 0x000000060c0c9981 */ /* 0x000ee2000c1e1b00 */
[----:B----4-:R-:W-:-:S08]  /*08c0*/  @P0 DADD R14, R16, -R14 ;  /* 0x00000000100e0229 */ /* 0x010fd0000000080e */
[----:B------:R-:W-:Y:S02]  /*08d0*/  @P0 DFMA R14, R14, R14, R20 ;  /* 0x0000000e0e0e022b */ /* 0x000fe40000000014 */
[----:B--2---:R-:W-:-:S08]  /*08e0*/  @P0 DADD R6, R8, -R4 ;  /* 0x0000000008060229 */ /* 0x004fd00000000804 */
[----:B------:R-:W-:Y:S02]  /*08f0*/  @P0 DFMA R20, R6, R6, R14 ;  /* 0x000000060614022b */ /* 0x000fe4000000000e */
[----:B---3--:R-:W-:-:S08]  /*0900*/  @!P1 DADD R4, R10, -R12 ;  /* 0x000000000a049229 */ /* 0x008fd0000000080c */
[----:B------:R-:W-:-:S11]  /*0910*/  @!P1 DFMA R20, R4, R4, R20 ;  /* 0x000000040414922b */ /* 0x000fd60000000014 */
.L_x_0:
[----:B------:R-:W0:Y:S01]  /*0920*/  LDC.64 R4, c[0x0][0x398] ;  /* 0x0000e600ff047b82 */ /* 0x000e220000000a00 */
[----:B------:R-:W-:Y:S01]  /*0930*/  BSSY.RECONVERGENT B0, `(.L_x_4) ;  /* 0x0000016000007945 */ /* 0x000fe20003800200 */
[----:B0-----:R-:W-:-:S08]  /*0940*/  DADD R6, R4, R4 ;  /* 0x0000000004067229 */ /* 0x001fd00000000004 */
[----:B------:R-:W-:Y:S01]  /*0950*/  DMUL R6, R6, R4 ;  /* 0x0000000406067228 */ /* 0x000fe20000000000 */
[----:B------:R-:W-:-:S05]  /*0960*/  IMAD.MOV.U32 R4, RZ, RZ, 0x1 ;  /* 0x00000001ff047424 */ /* 0x000fca00078e00ff */
[----:B------:R-:W0:Y:S02]  /*0970*/  MUFU.RCP64H R5, R7 ;  /* 0x0000000700057308 */ /* 0x000e240000001800 */
[----:B0-----:R-:W-:-:S08]  /*0980*/  DFMA R8, -R6, R4, 1 ;  /* 0x3ff000000608742b */ /* 0x001fd00000000104 */
[----:B------:R-:W-:-:S08]  /*0990*/  DFMA R8, R8, R8, R8 ;  /* 0x000000080808722b */ /* 0x000fd00000000008 */
[----:B------:R-:W-:-:S08]  /*09a0*/  DFMA R8, R4, R8, R4 ;  /* 0x000000080408722b */ /* 0x000fd00000000004 */
[----:B------:R-:W-:-:S08]  /*09b0*/  DFMA R4, -R6, R8, 1 ;  /* 0x3ff000000604742b */ /* 0x000fd00000000108 */
[----:B------:R-:W-:-:S08]  /*09c0*/  DFMA R4, R8, R4, R8 ;  /* 0x000000040804722b */ /* 0x000fd00000000008 */
[----:B------:R-:W-:-:S08]  /*09d0*/  DMUL R8, R4, -R20 ;  /* 0x8000001404087228 */ /* 0x000fd00000000000 */
[--C-:B------:R-:W-:Y:S02]  /*09e0*/  DFMA R10, -R6, R8, -R20.reuse ;  /* 0x00000008060a722b */ /* 0x100fe40000000914 */
[----:B------:R-:W-:-:S06]  /*09f0*/  DADD R20, -RZ, -R20 ;  /* 0x00000000ff147229 */ /* 0x000fcc0000000914 */
[----:B------:R-:W-:-:S04]  /*0a00*/  DFMA R4, R4, R10, R8 ;  /* 0x0000000a0404722b */ /* 0x000fc80000000008 */
[----:B------:R-:W-:-:S06]  /*0a10*/  FSETP.GEU.AND P1, PT, |R21|, 6.5827683646048100446e-37, PT ;  /* 0x036000001500780b */ /* 0x000fcc0003f2e200 */
[----:B------:R-:W-:-:S05]  /*0a20*/  FFMA R2, RZ, R7, R5 ;  /* 0x00000007ff027223 */ /* 0x000fca0000000005 */
[----:B------:R-:W-:-:S13]  /*0a30*/  FSETP.GT.AND P0, PT, |R2|, 1.469367938527859385e-39, PT ;  /* 0x001000000200780b */ /* 0x000fda0003f04200 */
[----:B------:R-:W-:Y:S05]  /*0a40*/  @P0 BRA P1, `(.L_x_5) ;  /* 0x0000000000100947 */ /* 0x000fea0000800000 */
[----:B------:R-:W-:-:S07]  /*0a50*/  MOV R2, 0xa70 ;  /* 0x00000a7000027802 */ /* 0x000fce0000000f00 */
[----:B------:R-:W-:Y:S05]  /*0a60*/  CALL.REL.NOINC `($__internal_0_$__cuda_sm20_div_rn_f64_full) ;  /* 0x0000000400147944 */ /* 0x000fea0003c00000 */
[----:B------:R-:W-:Y:S02]  /*0a70*/  IMAD.MOV.U32 R4, RZ, RZ, R10 ;  /* 0x000000ffff047224 */ /* 0x000fe400078e000a */
[----:B------:R-:W-:-:S07]  /*0a80*/  IMAD.MOV.U32 R5, RZ, RZ, R11 ;  /* 0x000000ffff057224 */ /* 0x000fce00078e000b */
.L_x_5:
[----:B------:R-:W-:Y:S05]  /*0a90*/  BSYNC.RECONVERGENT B0 ;  /* 0x0000000000007941 */ /* 0x000fea0003800200 */
.L_x_4:
[----:B------:R-:W-:Y:S01]  /*0aa0*/  IMAD.MOV.U32 R6, RZ, RZ, 0x652b82fe ;  /* 0x652b82feff067424 */ /* 0x000fe200078e00ff */
[----:B------:R-:W-:Y:S01]  /*0ab0*/  UMOV UR4, 0xfefa39ef ;  /* 0xfefa39ef00047882 */ /* 0x000fe20000000000 */
[----:B------:R-:W-:Y:S01]  /*0ac0*/  IMAD.MOV.U32 R7, RZ, RZ, 0x3ff71547 ;  /* 0x3ff71547ff077424 */ /* 0x000fe200078e00ff */
[----:B------:R-:W-:Y:S01]  /*0ad0*/  UMOV UR5, 0x3fe62e42 ;  /* 0x3fe62e4200057882 */ /* 0x000fe20000000000 */
[----:B------:R-:W-:Y:S01]  /*0ae0*/  FSETP.GEU.AND P0, PT, |R5|, 4.1917929649353027344, PT ;  /* 0x4086232b0500780b */ /* 0x000fe20003f0e200 */
[----:B------:R-:W-:Y:S03]  /*0af0*/  BSSY.RECONVERGENT B0, `(.L_x_6) ;  /* 0x0000037000007945 */ /* 0x000fe60003800200 */
[----:B------:R-:W-:-:S08]  /*0b00*/  DFMA R6, R4, R6, 6.75539944105574400000e+15 ;  /* 0x433800000406742b */ /* 0x000fd00000000006 */
[----:B------:R-:W-:-:S08]  /*0b10*/  DADD R8, R6, -6.75539944105574400000e+15 ;  /* 0xc338000006087429 */ /* 0x000fd00000000000 */
[----:B------:R-:W-:Y:S01]  /*0b20*/  DFMA R10, R8, -UR4, R4 ;  /* 0x80000004080a7c2b */ /* 0x000fe20008000004 */
[----:B------:R-:W-:Y:S01]  /*0b30*/  UMOV UR4, 0x3b39803f ;  /* 0x3b39803f00047882 */ /* 0x000fe20000000000 */
[----:B------:R-:W-:-:S06]  /*0b40*/  UMOV UR5, 0x3c7abc9e ;  /* 0x3c7abc9e00057882 */ /* 0x000fcc0000000000 */
[----:B------:R-:W-:Y:S01]  /*0b50*/  DFMA R8, R8, -UR4, R10 ;  /* 0x8000000408087c2b */ /* 0x000fe2000800000a */
[----:B------:R-:W-:Y:S01]  /*0b60*/  UMOV UR4, 0x69ce2bdf ;  /* 0x69ce2bdf00047882 */ /* 0x000fe20000000000 */
[----:B------:R-:W-:Y:S01]  /*0b70*/  IMAD.MOV.U32 R10, RZ, RZ, -0x35dec16 ;  /* 0xfca213eaff0a7424 */ /* 0x000fe200078e00ff */
[----:B------:R-:W-:Y:S01]  /*0b80*/  UMOV UR5, 0x3e5ade15 ;  /* 0x3e5ade1500057882 */ /* 0x000fe20000000000 */
[----:B------:R-:W-:-:S06]  /*0b90*/  IMAD.MOV.U32 R11, RZ, RZ, 0x3e928af3 ;  /* 0x3e928af3ff0b7424 */ /* 0x000fcc00078e00ff */
[----:B------:R-:W-:Y:S01]  /*0ba0*/  DFMA R10, R8, UR4, R10 ;  /* 0x00000004080a7c2b */ /* 0x000fe2000800000a */
[----:B------:R-:W-:Y:S01]  /*0bb0*/  UMOV UR4, 0x62401315 ;  /* 0x6240131500047882 */ /* 0x000fe20000000000 */
[----:B------:R-:W-:-:S06]  /*0bc0*/  UMOV UR5, 0x3ec71dee ;  /* 0x3ec71dee00057882 */ /* 0x000fcc0000000000 */
[----:B------:R-:W-:Y:S01]  /*0bd0*/  DFMA R10, R8, R10, UR4 ;  /* 0x00000004080a7e2b */ /* 0x000fe2000800000a */
        /* <DEDUP_REMOVED lines=20> */
[----:B------:R-:W-:-:S08]  /*0d20*/  DFMA R10, R8, R10, UR4 ;  /* 0x00000004080a7e2b */ /* 0x000fd0000800000a */
[C---:B------:R-:W-:Y:S02]  /*0d30*/  DFMA R12, R8.reuse, R10, 1 ;  /* 0x3ff00000080c742b */ /* 0x040fe4000000000a */
[----:B------:R-:W0:Y:S06]  /*0d40*/  LDC.64 R10, c[0x0][0x390] ;  /* 0x0000e400ff0a7b82 */ /* 0x000e2c0000000a00 */
[----:B------:R-:W-:-:S10]  /*0d50*/  DFMA R12, R8, R12, 1 ;  /* 0x3ff00000080c742b */ /* 0x000fd4000000000c */
[----:B------:R-:W-:Y:S02]  /*0d60*/  IMAD R9, R6, 0x100000, R13 ;  /* 0x0010000006097824 */ /* 0x000fe400078e020d */
[----:B------:R-:W-:Y:S01]  /*0d70*/  IMAD.MOV.U32 R8, RZ, RZ, R12 ;  /* 0x000000ffff087224 */ /* 0x000fe200078e000c */
[----:B------:R-:W-:Y:S06]  /*0d80*/  @!P0 BRA `(.L_x_7) ;  /* 0x0000000000348947 */ /* 0x000fec0003800000 */
[----:B------:R-:W-:Y:S01]  /*0d90*/  FSETP.GEU.AND P1, PT, |R5|, 4.2275390625, PT ;  /* 0x408748000500780b */ /* 0x000fe20003f2e200 */
[C---:B------:R-:W-:Y:S02]  /*0da0*/  DADD R8, R4.reuse, +INF ;  /* 0x7ff0000004087429 */ /* 0x040fe40000000000 */
[----:B------:R-:W-:-:S08]  /*0db0*/  DSETP.GEU.AND P0, PT, R4, RZ, PT ;  /* 0x000000ff0400722a */ /* 0x000fd00003f0e000 */
[----:B------:R-:W-:Y:S02]  /*0dc0*/  FSEL R8, R8, RZ, P0 ;  /* 0x000000ff08087208 */ /* 0x000fe40000000000 */
[----:B------:R-:W-:Y:S01]  /*0dd0*/  @!P1 LEA.HI R2, R6, R6, RZ, 0x1 ;  /* 0x0000000606029211 */ /* 0x000fe200078f08ff */
[----:B------:R-:W-:Y:S01]  /*0de0*/  @!P1 IMAD.MOV.U32 R4, RZ, RZ, R12 ;  /* 0x000000ffff049224 */ /* 0x000fe200078e000c */
[----:B------:R-:W-:Y:S02]  /*0df0*/  FSEL R9, R9, RZ, P0 ;  /* 0x000000ff09097208 */ /* 0x000fe40000000000 */
[----:B------:R-:W-:-:S05]  /*0e00*/  @!P1 SHF.R.S32.HI R5, RZ, 0x1, R2 ;  /* 0x00000001ff059819 */ /* 0x000fca0000011402 */
[----:B------:R-:W-:Y:S02]  /*0e10*/  @!P1 IMAD.IADD R6, R6, 0x1, -R5 ;  /* 0x0000000106069824 */ /* 0x000fe400078e0a05 */
[----:B------:R-:W-:-:S03]  /*0e20*/  @!P1 IMAD R5, R5, 0x100000, R13 ;  /* 0x0010000005059824 */ /* 0x000fc600078e020d */
[----:B------:R-:W-:Y:S01]  /*0e30*/  @!P1 LEA R7, R6, 0x3ff00000, 0x14 ;  /* 0x3ff0000006079811 */ /* 0x000fe200078ea0ff */
[----:B------:R-:W-:-:S06]  /*0e40*/  @!P1 IMAD.MOV.U32 R6, RZ, RZ, RZ ;  /* 0x000000ffff069224 */ /* 0x000fcc00078e00ff */
[----:B------:R-:W-:-:S11]  /*0e50*/  @!P1 DMUL R8, R4, R6 ;  /* 0x0000000604089228 */ /* 0x000fd60000000000 */
.L_x_7:
[----:B------:R-:W-:Y:S05]  /*0e60*/  BSYNC.RECONVERGENT B0 ;  /* 0x0000000000007941 */ /* 0x000fea0003800200 */
.L_x_6:
[----:B------:R-:W1:Y:S02]  /*0e70*/  LDCU UR4, c[0x0][0x3a8] ;  /* 0x00007500ff0477ac */ /* 0x000e640008000800 */
[----:B-1----:R-:W-:-:S04]  /*0e80*/  IMAD R3, R3, UR4, R0 ;  /* 0x0000000403037c24 */ /* 0x002fc8000f8e0200 */
[----:B0-----:R-:W-:-:S05]  /*0e90*/  IMAD.WIDE R10, R3, 0x8, R10 ;  /* 0x00000008030a7825 */ /* 0x001fca00078e020a */
[----:B------:R-:W-:Y:S01]  /*0ea0*/  STG.E.64 desc[UR6][R10.64], R8 ;  /* 0x000000080a007986 */ /* 0x000fe2000c101b06 */
[----:B------:R-:W-:Y:S05]  /*0eb0*/  EXIT ;  /* 0x000000000000794d */ /* 0x000fea0003800000 */
        .weak           $__internal_0_$__cuda_sm20_div_rn_f64_full
        .type           $__internal_0_$__cuda_sm20_div_rn_f64_full,@function
        .size           $__internal_0_$__cuda_sm20_div_rn_f64_full,(.L_x_26 - $__internal_0_$__cuda_sm20_div_rn_f64_full)
$__internal_0_$__cuda_sm20_div_rn_f64_full:
[C---:B------:R-:W-:Y:S01]  /*0ec0*/  FSETP.GEU.AND P0, PT, |R7|.reuse, 1.469367938527859385e-39, PT ;  /* 0x001000000700780b */ /* 0x040fe20003f0e200 */
[--C-:B------:R-:W-:Y:S01]  /*0ed0*/  IMAD.MOV.U32 R8, RZ, RZ, R6.reuse ;  /* 0x000000ffff087224 */ /* 0x100fe200078e0006 */
[----:B------:R-:W-:Y:S01]  /*0ee0*/  LOP3.LUT R4, R7, 0x800fffff, RZ, 0xc0, !PT ;  /* 0x800fffff07047812 */ /* 0x000fe200078ec0ff */
[----:B------:R-:W-:Y:S01]  /*0ef0*/  IMAD.MOV.U32 R9, RZ, RZ, R7 ;  /* 0x000000ffff097224 */ /* 0x000fe200078e0007 */
[C---:B------:R-:W-:Y:S01]  /*0f00*/  FSETP.GEU.AND P2, PT, |R21|.reuse, 1.469367938527859385e-39, PT ;  /* 0x001000001500780b */ /* 0x040fe20003f4e200 */
[----:B------:R-:W-:Y:S01]  /*0f10*/  IMAD.MOV.U32 R12, RZ, RZ, 0x1 ;  /* 0x00000001ff0c7424 */ /* 0x000fe200078e00ff */
[----:B------:R-:W-:Y:S01]  /*0f20*/  LOP3.LUT R5, R4, 0x3ff00000, RZ, 0xfc, !PT ;  /* 0x3ff0000004057812 */ /* 0x000fe200078efcff */
[----:B------:R-:W-:Y:S01]  /*0f30*/  IMAD.MOV.U32 R4, RZ, RZ, R6 ;  /* 0x000000ffff047224 */ /* 0x000fe200078e0006 */
[----:B------:R-:W-:Y:S01]  /*0f40*/  LOP3.LUT R10, R21, 0x7ff00000, RZ, 0xc0, !PT ;  /* 0x7ff00000150a7812 */ /* 0x000fe200078ec0ff */
[----:B------:R-:W-:Y:S01]  /*0f50*/  IMAD.MOV.U32 R6, RZ, RZ, R20 ;  /* 0x000000ffff067224 */ /* 0x000fe200078e0014 */
[----:B------:R-:W-:Y:S01]  /*0f60*/  LOP3.LUT R17, R7, 0x7ff00000, RZ, 0xc0, !PT ;  /* 0x7ff0000007117812 */ /* 0x000fe200078ec0ff */
[----:B------:R-:W-:Y:S02]  /*0f70*/  BSSY.RECONVERGENT B1, `(.L_x_8) ;  /* 0x000004f000017945 */ /* 0x000fe40003800200 */
[----:B------:R-:W-:Y:S01]  /*0f80*/  @!P0 DMUL R4, R8, 8.98846567431157953865e+307 ;  /* 0x7fe0000008048828 */ /* 0x000fe20000000000 */
[----:B------:R-:W-:-:S03]  /*0f90*/  ISETP.GE.U32.AND P1, PT, R10, R17, PT ;  /* 0x000000110a00720c */ /* 0x000fc60003f26070 */
[----:B------:R-:W-:Y:S02]  /*0fa0*/  @!P2 LOP3.LUT R11, R9, 0x7ff00000, RZ, 0xc0, !PT ;  /* 0x7ff00000090ba812 */ /* 0x000fe400078ec0ff */
[----:B------:R-:W0:Y:S02]  /*0fb0*/  MUFU.RCP64H R13, R5 ;  /* 0x00000005000d7308 */ /* 0x000e240000001800 */
[----:B------:R-:W-:Y:S01]  /*0fc0*/  @!P2 ISETP.GE.U32.AND P3, PT, R10, R11, PT ;  /* 0x0000000b0a00a20c */ /* 0x000fe20003f66070 */
[----:B------:R-:W-:-:S05]  /*0fd0*/  IMAD.MOV.U32 R11, RZ, RZ, 0x1ca00000 ;  /* 0x1ca00000ff0b7424 */ /* 0x000fca00078e00ff */
[----:B------:R-:W-:-:S04]  /*0fe0*/  SEL R7, R11, 0x63400000, !P1 ;  /* 0x634000000b077807 */ /* 0x000fc80004800000 */
[----:B------:R-:W-:Y:S01]  /*0ff0*/  LOP3.LUT R7, R7, 0x800fffff, R21, 0xf8, !PT ;  /* 0x800fffff07077812 */ /* 0x000fe200078ef815 */
[----:B0-----:R-:W-:-:S08]  /*1000*/  DFMA R14, R12, -R4, 1 ;  /* 0x3ff000000c0e742b */ /* 0x001fd00000000804 */
[----:B------:R-:W-:-:S08]  /*1010*/  DFMA R14, R14, R14, R14 ;  /* 0x0000000e0e0e722b */ /* 0x000fd0000000000e */
[----:B------:R-:W-:Y:S01]  /*1020*/  DFMA R12, R12, R14, R12 ;  /* 0x0000000e0c0c722b */ /* 0x000fe2000000000c */
[----:B------:R-:W-:Y:S01]  /*1030*/  @!P2 SEL R15, R11, 0x63400000, !P3 ;  /* 0x634000000b0fa807 */ /* 0x000fe20005800000 */
[----:B------:R-:W-:-:S03]  /*1040*/  @!P2 IMAD.MOV.U32 R14, RZ, RZ, RZ ;  /* 0x000000ffff0ea224 */ /* 0x000fc600078e00ff */
[----:B------:R-:W-:-:S03]  /*1050*/  @!P2 LOP3.LUT R15, R15, 0x80000000, R21, 0xf8, !PT ;  /* 0x800000000f0fa812 */ /* 0x000fc600078ef815 */
[----:B------:R-:W-:Y:S01]  /*1060*/  DFMA R18, R12, -R4, 1 ;  /* 0x3ff000000c12742b */ /* 0x000fe20000000804 */
[----:B------:R-:W-:-:S06]  /*1070*/  @!P2 LOP3.LUT R15, R15, 0x100000, RZ, 0xfc, !PT ;  /* 0x001000000f0fa812 */ /* 0x000fcc00078efcff */
[----:B------:R-:W-:Y:S02]  /*1080*/  @!P2 DFMA R6, R6, 2, -R14 ;  /* 0x400000000606a82b */ /* 0x000fe4000000080e */
[----:B------:R-:W-:Y:S01]  /*1090*/  DFMA R12, R12, R18, R12 ;  /* 0x000000120c0c722b */ /* 0x000fe2000000000c */
[----:B------:R-:W-:Y:S02]  /*10a0*/  IMAD.MOV.U32 R18, RZ, RZ, R10 ;  /* 0x000000ffff127224 */ /* 0x000fe400078e000a */
[----:B------:R-:W-:Y:S01]  /*10b0*/  IMAD.MOV.U32 R19, RZ, RZ, R17 ;  /* 0x000000ffff137224 */ /* 0x000fe200078e0011 */
[----:B------:R-:W-:-:S04]  /*10c0*/  @!P0 LOP3.LUT R19, R5, 0x7ff00000, RZ, 0xc0, !PT ;  /* 0x7ff0000005138812 */ /* 0x000fc800078ec0ff */
[----:B------:R-:W-:Y:S01]  /*10d0*/  @!P2 LOP3.LUT R18, R7, 0x7ff00000, RZ, 0xc0, !PT ;  /* 0x7ff000000712a812 */ /* 0x000fe200078ec0ff */
[----:B------:R-:W-:Y:S01]  /*10e0*/  DMUL R14, R12, R6 ;  /* 0x000000060c0e7228 */ /* 0x000fe20000000000 */
[----:B------:R-:W-:-:S03]  /*10f0*/  VIADD R23, R19, 0xffffffff ;  /* 0xffffffff13177836 */ /* 0x000fc60000000000 */
[----:B------:R-:W-:-:S04]  /*1100*/  VIADD R22, R18, 0xffffffff ;  /* 0xffffffff12167836 */ /* 0x000fc80000000000 */
[----:B------:R-:W-:Y:S01]  /*1110*/  DFMA R16, R14, -R4, R6 ;  /* 0x800000040e10722b */ /* 0x000fe20000000006 */
[----:B------:R-:W-:-:S04]  /*1120*/  ISETP.GT.U32.AND P0, PT, R22, 0x7feffffe, PT ;  /* 0x7feffffe1600780c */ /* 0x000fc80003f04070 */
[----:B------:R-:W-:-:S03]  /*1130*/  ISETP.GT.U32.OR P0, PT, R23, 0x7feffffe, P0 ;  /* 0x7feffffe1700780c */ /* 0x000fc60000704470 */
[----:B------:R-:W-:-:S10]  /*1140*/  DFMA R12, R12, R16, R14 ;  /* 0x000000100c0c722b */ /* 0x000fd4000000000e */
[----:B------:R-:W-:Y:S05]  /*1150*/  @P0 BRA `(.L_x_9) ;  /* 0x00000000006c0947 */ /* 0x000fea0003800000 */
[----:B------:R-:W-:-:S04]  /*1160*/  LOP3.LUT R15, R9, 0x7ff00000, RZ, 0xc0, !PT ;  /* 0x7ff00000090f7812 */ /* 0x000fc800078ec0ff */
[CC--:B------:R-:W-:Y:S02]  /*1170*/  VIADDMNMX R14, R10.reuse, -R15.reuse, 0xb9600000, !PT ;  /* 0xb96000000a0e7446 */ /* 0x0c0fe4000780090f */
[----:B------:R-:W-:Y:S02]  /*1180*/  ISETP.GE.U32.AND P0, PT, R10, R15, PT ;  /* 0x0000000f0a00720c */ /* 0x000fe40003f06070 */
[----:B------:R-:W-:Y:S02]  /*1190*/  VIMNMX R14, PT, PT, R14, 0x46a00000, PT ;  /* 0x46a000000e0e7848 */ /* 0x000fe40003fe0100 */
[----:B------:R-:W-:-:S05]  /*11a0*/  SEL R11, R11, 0x63400000, !P0 ;  /* 0x634000000b0b7807 */ /* 0x000fca0004000000 */
[----:B------:R-:W-:Y:S02]  /*11b0*/  IMAD.IADD R16, R14, 0x1, -R11 ;  /* 0x000000010e107824 */ /* 0x000fe400078e0a0b */
[----:B------:R-:W-:Y:S02]  /*11c0*/  IMAD.MOV.U32 R14, RZ, RZ, RZ ;  /* 0x000000ffff0e7224 */ /* 0x000fe400078e00ff */
[----:B------:R-:W-:-:S06]  /*11d0*/  VIADD R15, R16, 0x7fe00000 ;  /* 0x7fe00000100f7836 */ /* 0x000fcc0000000000 */
[----:B------:R-:W-:-:S10]  /*11e0*/  DMUL R10, R12, R14 ;  /* 0x0000000e0c0a7228 */ /* 0x000fd40000000000 */
[----:B------:R-:W-:-:S13]  /*11f0*/  FSETP.GTU.AND P0, PT, |R11|, 1.469367938527859385e-39, PT ;  /* 0x001000000b00780b */ /* 0x000fda0003f0c200 */
[----:B------:R-:W-:Y:S05]  /*1200*/  @P0 BRA `(.L_x_10) ;  /* 0x0000000000940947 */ /* 0x000fea0003800000 */
[----:B------:R-:W-:Y:S01]  /*1210*/  DFMA R4, R12, -R4, R6 ;  /* 0x800000040c04722b */ /* 0x000fe20000000006 */
[----:B------:R-:W-:-:S09]  /*1220*/  IMAD.MOV.U32 R14, RZ, RZ, RZ ;  /* 0x000000ffff0e7224 */ /* 0x000fd200078e00ff */
[C---:B------:R-:W-:Y:S02]  /*1230*/  FSETP.NEU.AND P0, PT, R5.reuse, RZ, PT ;  /* 0x000000ff0500720b */ /* 0x040fe40003f0d000 */
[----:B------:R-:W-:-:S04]  /*1240*/  LOP3.LUT R9, R5, 0x80000000, R9, 0x48, !PT ;  /* 0x8000000005097812 */ /* 0x000fc800078e4809 */
[----:B------:R-:W-:-:S07]  /*1250*/  LOP3.LUT R15, R9, R15, RZ, 0xfc, !PT ;  /* 0x0000000f090f7212 */ /* 0x000fce00078efcff */
[----:B------:R-:W-:Y:S05]  /*1260*/  @!P0 BRA `(.L_x_10) ;  /* 0x00000000007c8947 */ /* 0x000fea0003800000 */
[----:B------:R-:W-:Y:S02]  /*1270*/  IMAD.MOV R5, RZ, RZ, -R16 ;  /* 0x000000ffff057224 */ /* 0x000fe400078e0a10 */
[----:B------:R-:W-:-:S06]  /*1280*/  IMAD.MOV.U32 R4, RZ, RZ, RZ ;  /* 0x000000ffff047224 */ /* 0x000fcc00078e00ff */
[----:B------:R-:W-:Y:S02]  /*1290*/  DFMA R4, R10, -R4, R12 ;  /* 0x800000040a04722b */ /* 0x000fe4000000000c */
[----:B------:R-:W-:-:S04]  /*12a0*/  DMUL.RP R12, R12, R14 ;  /* 0x0000000e0c0c7228 */ /* 0x000fc80000008000 */
[----:B------:R-:W-:-:S04]  /*12b0*/  IADD3 R4, PT, PT, -R16, -0x43300000, RZ ;  /* 0xbcd0000010047810 */ /* 0x000fc80007ffe1ff */
[----:B------:R-:W-:Y:S02]  /*12c0*/  FSETP.NEU.AND P0, PT, |R5|, R4, PT ;  /* 0x000000040500720b */ /* 0x000fe40003f0d200 */
[----:B------:R-:W-:Y:S02]  /*12d0*/  LOP3.LUT R9, R13, R9, RZ, 0x3c, !PT ;  /* 0x000000090d097212 */ /* 0x000fe400078e3cff */
[----:B------:R-:W-:Y:S02]  /*12e0*/  FSEL R10, R12, R10, !P0 ;  /* 0x0000000a0c0a7208 */ /* 0x000fe40004000000 */
[----:B------:R-:W-:Y:S01]  /*12f0*/  FSEL R11, R9, R11, !P0 ;  /* 0x0000000b090b7208 */ /* 0x000fe20004000000 */
[----:B------:R-:W-:Y:S06]  /*1300*/  BRA `(.L_x_10) ;  /* 0x0000000000547947 */ /* 0x000fec0003800000 */
.L_x_9:
[----:B------:R-:W-:-:S14]  /*1310*/  DSETP.NAN.AND P0, PT, R20, R20, PT ;  /* 0x000000141400722a */ /* 0x000fdc0003f08000 */
[----:B------:R-:W-:Y:S05]  /*1320*/  @P0 BRA `(.L_x_11) ;  /* 0x0000000000440947 */ /* 0x000fea0003800000 */
[----:B------:R-:W-:-:S14]  /*1330*/  DSETP.NAN.AND P0, PT, R8, R8, PT ;  /* 0x000000080800722a */ /* 0x000fdc0003f08000 */
[----:B------:R-:W-:Y:S05]  /*1340*/  @P0 BRA `(.L_x_12) ;  /* 0x0000000000300947 */ /* 0x000fea0003800000 */
[----:B------:R-:W-:Y:S01]  /*1350*/  ISETP.NE.AND P0, PT, R18, R19, PT ;  /* 0x000000131200720c */ /* 0x000fe20003f05270 */
[----:B------:R-:W-:Y:S02]  /*1360*/  IMAD.MOV.U32 R10, RZ, RZ, 0x0 ;  /* 0x00000000ff0a7424 */ /* 0x000fe400078e00ff */
[----:B------:R-:W-:-:S10]  /*1370*/  IMAD.MOV.U32 R11, RZ, RZ, -0x80000 ;  /* 0xfff80000ff0b7424 */ /* 0x000fd400078e00ff */
[----:B------:R-:W-:Y:S05]  /*1380*/  @!P0 BRA `(.L_x_10) ;  /* 0x0000000000348947 */ /* 0x000fea0003800000 */
[----:B------:R-:W-:Y:S02]  /*1390*/  ISETP.NE.AND P0, PT, R18, 0x7ff00000, PT ;  /* 0x7ff000001200780c */ /* 0x000fe40003f05270 */
[----:B------:R-:W-:Y:S02]  /*13a0*/  LOP3.LUT R11, R21, 0x80000000, R9, 0x48, !PT ;  /* 0x80000000150b7812 */ /* 0x000fe400078e4809 */
[----:B------:R-:W-:-:S13]  /*13b0*/  ISETP.EQ.OR P0, PT, R19, RZ, !P0 ;  /* 0x000000ff1300720c */ /* 0x000fda0004702670 */
[----:B------:R-:W-:Y:S01]  /*13c0*/  @P0 LOP3.LUT R4, R11, 0x7ff00000, RZ, 0xfc, !PT ;  /* 0x7ff000000b040812 */ /* 0x000fe200078efcff */
[----:B------:R-:W-:Y:S02]  /*13d0*/  @!P0 IMAD.MOV.U32 R10, RZ, RZ, RZ ;  /* 0x000000ffff0a8224 */ /* 0x000fe400078e00ff */
[----:B------:R-:W-:Y:S02]  /*13e0*/  @P0 IMAD.MOV.U32 R10, RZ, RZ, RZ ;  /* 0x000000ffff0a0224 */ /* 0x000fe400078e00ff */
[----:B------:R-:W-:Y:S01]  /*13f0*/  @P0 IMAD.MOV.U32 R11, RZ, RZ, R4 ;  /* 0x000000ffff0b0224 */ /* 0x000fe200078e0004 */
[----:B------:R-:W-:Y:S06]  /*1400*/  BRA `(.L_x_10) ;  /* 0x0000000000147947 */ /* 0x000fec0003800000 */
.L_x_12:
[----:B------:R-:W-:Y:S01]  /*1410*/  LOP3.LUT R11, R9, 0x80000, RZ, 0xfc, !PT ;  /* 0x00080000090b7812 */ /* 0x000fe200078efcff */
[----:B------:R-:W-:Y:S01]  /*1420*/  IMAD.MOV.U32 R10, RZ, RZ, R8 ;  /* 0x000000ffff0a7224 */ /* 0x000fe200078e0008 */
[----:B------:R-:W-:Y:S06]  /*1430*/  BRA `(.L_x_10) ;  /* 0x0000000000087947 */ /* 0x000fec0003800000 */
.L_x_11:
[----:B------:R-:W-:Y:S01]  /*1440*/  LOP3.LUT R11, R21, 0x80000, RZ, 0xfc, !PT ;  /* 0x00080000150b7812 */ /* 0x000fe200078efcff */
[----:B------:R-:W-:-:S07]  /*1450*/  IMAD.MOV.U32 R10, RZ, RZ, R20 ;  /* 0x000000ffff0a7224 */ /* 0x000fce00078e0014 */
.L_x_10:
[----:B------:R-:W-:Y:S05]  /*1460*/  BSYNC.RECONVERGENT B1 ;  /* 0x0000000000017941 */ /* 0x000fea0003800200 */
.L_x_8:
[----:B------:R-:W-:Y:S02]  /*1470*/  IMAD.MOV.U32 R4, RZ, RZ, R2 ;  /* 0x000000ffff047224 */ /* 0x000fe400078e0002 */
[----:B------:R-:W-:-:S04]  /*1480*/  IMAD.MOV.U32 R5, RZ, RZ, 0x0 ;  /* 0x00000000ff057424 */ /* 0x000fc800078e00ff */
[----:B------:R-:W-:Y:S05]  /*1490*/  RET.REL.NODEC R4 `(_Z10rbf_kernelIdEvPT_S1_S1_S0_iii) ;  /* 0xffffffe804d87950 */ /* 0x000fea0003c3ffff */
.L_x_13:
[----:B------:R-:W-:-:S00]  /*14a0*/  BRA `(.L_x_13) ;  /* 0xfffffffc00fc7947 */ /* 0x000fc0000383ffff */
[----:B------:R-:W-:-:S00]  /*14b0*/  NOP ;  /* 0x0000000000007918 */ /* 0x000fc00000000000 */
        /* <DEDUP_REMOVED lines=12> */
.L_x_26:


//--------------------- .text._Z16rbf_tiled_kernelIdEvPT_S1_S1_S0_iii --------------------------
	.section	.text._Z16rbf_tiled_kernelIdEvPT_S1_S1_S0_iii,"ax",@progbits
	.align	128
        .global         _Z16rbf_tiled_kernelIdEvPT_S1_S1_S0_iii
        .type           _Z16rbf_tiled_kernelIdEvPT_S1_S1_S0_iii,@function
        .size           _Z16rbf_tiled_kernelIdEvPT_S1_S1_S0_iii,(.L_x_27 - _Z16rbf_tiled_kernelIdEvPT_S1_S1_S0_iii)
        .other          _Z16rbf_tiled_kernelIdEvPT_S1_S1_S0_iii,@"STO_CUDA_ENTRY STV_DEFAULT"
_Z16rbf_tiled_kernelIdEvPT_S1_S1_S0_iii:
.text._Z16rbf_tiled_kernelIdEvPT_S1_S1_S0_iii:
[----:B------:R-:W-:Y:S01]  /*0000*/  LDC R1, c[0x0][0x37c] ;  /* 0x0000df00ff017b82 */ /* 0x000fe20000000800 */
[----:B------:R-:W0:Y:S01]  /*0010*/  S2R R16, SR_TID.Y ;  /* 0x0000000000107919 */ /* 0x000e220000002200 */
[----:B------:R-:W1:Y:S01]  /*0020*/  LDCU UR7, c[0x0][0x3a0] ;  /* 0x00007400ff0777ac */ /* 0x000e620008000800 */
[----:B------:R-:W-:Y:S01]  /*0030*/  CS2R R8, SRZ ;  /* 0x0000000000087805 */ /* 0x000fe2000001ff00 */
[----:B------:R-:W0:Y:S01]  /*0040*/  S2R R3, SR_CTAID.Y ;  /* 0x0000000000037919 */ /* 0x000e220000002600 */
[----:B------:R-:W2:Y:S01]  /*0050*/  LDCU.64 UR8, c[0x0][0x358] ;  /* 0x00006b00ff0877ac */ /* 0x000ea20008000a00 */
[----:B------:R-:W3:Y:S01]  /*0060*/  S2R R17, SR_TID.X ;  /* 0x0000000000117919 */ /* 0x000ee20000002100 */
[----:B------:R-:W3:Y:S01]  /*0070*/  S2R R2, SR_CTAID.X ;  /* 0x0000000000027919 */ /* 0x000ee20000002500 */
[----:B-1----:R-:W-:Y:S01]  /*0080*/  UISETP.GE.AND UP0, UPT, UR7, 0x1, UPT ;  /* 0x000000010700788c */ /* 0x002fe2000bf06270 */
[----:B0-----:R-:W-:Y:S02]  /*0090*/  IMAD R18, R3, 0x10, R16 ;  /* 0x0000001003127824 */ /* 0x001fe400078e0210 */
[----:B---3--:R-:W-:-:S06]  /*00a0*/  IMAD R19, R2, 0x10, R17 ;  /* 0x0000001002137824 */ /* 0x008fcc00078e0211 */
[----:B--2---:R-:W-:Y:S05]  /*00b0*/  BRA.U !UP0, `(.L_x_14) ;  /* 0x0000000508787547 */ /* 0x004fea000b800000 */
[----:B------:R-:W0:Y:S01]  /*00c0*/  S2UR UR6, SR_CgaCtaId ;  /* 0x00000000000679c3 */ /* 0x000e220000008800 */
[----:B------:R-:W1:Y:S01]  /*00d0*/  LDCU UR10, c[0x0][0x3a8] ;  /* 0x00007500ff0a77ac */ /* 0x000e620008000800 */
[----:B------:R-:W-:Y:S01]  /*00e0*/  CS2R R8, SRZ ;  /* 0x0000000000087805 */ /* 0x000fe2000001ff00 */
[----:B------:R-:W-:Y:S01]  /*00f0*/  IMAD R6, R18, UR7, R17 ;  /* 0x0000000712067c24 */ /* 0x000fe2000f8e0211 */
[----:B------:R-:W-:Y:S01]  /*0100*/  UMOV UR4, 0x400 ;  /* 0x0000040000047882 */ /* 0x000fe20000000000 */
[----:B------:R-:W2:Y:S03]  /*0110*/  LDCU.64 UR12, c[0x0][0x3a0] ;  /* 0x00007400ff0c77ac */ /* 0x000ea60008000a00 */
[----:B------:R-:W3:Y:S01]  /*0120*/  LDC R0, c[0x0][0x3a8] ;  /* 0x0000ea00ff007b82 */ /* 0x000ee20000000800 */
[----:B------:R-:W-:-:S07]  /*0130*/  UIADD3 UR5, UPT, UPT, UR4, 0x800, URZ ;  /* 0x0000080004057890 */ /* 0x000fce000fffe0ff */
[----:B------:R-:W4:Y:S01]  /*0140*/  LDC.64 R20, c[0x0][0x380] ;  /* 0x0000e000ff147b82 */ /* 0x000f220000000a00 */
[----:B-1----:R-:W-:-:S04]  /*0150*/  IMAD R7, R16, UR10, R17 ;  /* 0x0000000a10077c24 */ /* 0x002fc8000f8e0211 */
[----:B------:R-:W-:Y:S01]  /*0160*/  IMAD R7, R2, 0x10, R7 ;  /* 0x0000001002077824 */ /* 0x000fe200078e0207 */
[----:B0-----:R-:W-:Y:S02]  /*0170*/  ULEA UR4, UR6, UR4, 0x18 ;  /* 0x0000000406047291 */ /* 0x001fe4000f8ec0ff */
[----:B------:R-:W-:-:S04]  /*0180*/  ULEA UR5, UR6, UR5, 0x18 ;  /* 0x0000000506057291 */ /* 0x000fc8000f8ec0ff */
[----:B------:R-:W-:Y:S01]  /*0190*/  LEA R5, R16, UR4, 0x7 ;  /* 0x0000000410057c11 */ /* 0x000fe2000f8e38ff */
[----:B------:R-:W-:Y:S01]  /*01a0*/  UMOV UR4, URZ ;  /* 0x000000ff00047c82 */ /* 0x000fe20008000000 */
[----:B------:R-:W-:-:S03]  /*01b0*/  LEA R3, R17, UR5, 0x3 ;  /* 0x0000000511037c11 */ /* 0x000fc6000f8e18ff */
[----:B------:R-:W-:Y:S02]  /*01c0*/  IMAD R4, R17, 0x8, R5 ;  /* 0x0000000811047824 */ /* 0x000fe400078e0205 */
[----:B--2---:R-:W-:-:S07]  /*01d0*/  IMAD R2, R16, 0x80, R3 ;  /* 0x0000008010027824 */ /* 0x004fce00078e0203 */
.L_x_15:
[----:B------:R-:W-:Y:S01]  /*01e0*/  ISETP.GE.AND P0, PT, R16, UR12, PT ;  /* 0x0000000c10007c0c */ /* 0x000fe2000bf06270 */
[----:B----4-:R-:W-:-:S03]  /*01f0*/  IMAD.WIDE R26, R6, 0x8, R20 ;  /* 0x00000008061a7825 */ /* 0x010fc600078e0214 */
[----:B---3--:R-:W-:Y:S02]  /*0200*/  ISETP.GE.OR P1, PT, R19, R0, P0 ;  /* 0x000000001300720c */ /* 0x008fe40000726670 */
[----:B------:R-:W-:-:S04]  /*0210*/  ISETP.GE.AND P0, PT, R17, UR12, PT ;  /* 0x0000000c11007c0c */ /* 0x000fc8000bf06270 */
[----:B------:R-:W-:-:S07]  /*0220*/  ISETP.GE.OR P0, PT, R18, UR13, P0 ;  /* 0x0000000d12007c0c */ /* 0x000fce0008706670 */
[----:B------:R-:W0:Y:S06]  /*0230*/  @!P1 LDC.64 R10, c[0x0][0x388] ;  /* 0x0000e200ff0a9b82 */ /* 0x000e2c0000000a00 */
[----:B------:R-:W2:Y:S01]  /*0240*/  @!P0 LDG.E.64 R26, desc[UR8][R26.64] ;  /* 0x000000081a1a8981 */ /* 0x000ea2000c1e1b00 */
[----:B0-----:R-:W-:-:S06]  /*0250*/  @!P1 IMAD.WIDE R28, R7, 0x8, R10 ;  /* 0x00000008071c9825 */ /* 0x001fcc00078e020a */
[----:B------:R-:W3:Y:S04]  /*0260*/  @!P1 LDG.E.64 R28, desc[UR8][R28.64] ;  /* 0x000000081c1c9981 */ /* 0x000ee8000c1e1b00 */
[----:B--2---:R-:W-:Y:S04]  /*0270*/  @!P0 STS.64 [R4], R26 ;  /* 0x0000001a04008388 */ /* 0x004fe80000000a00 */
[----:B---3--:R-:W-:Y:S01]  /*0280*/  @!P1 STS.64 [R2], R28 ;  /* 0x0000001c02009388 */ /* 0x008fe20000000a00 */
[----:B------:R-:W-:Y:S06]  /*0290*/  BAR.SYNC.DEFER_BLOCKING 0x0 ;  /* 0x0000000000007b1d */ /* 0x000fec0000010000 */
[----:B------:R-:W-:Y:S04]  /*02a0*/  LDS.64 R10, [R3] ;  /* 0x00000000030a7984 */ /* 0x000fe80000000a00 */
[----:B------:R-:W0:Y:S04]  /*02b0*/  LDS.128 R12, [R5] ;  /* 0x00000000050c7984 */ /* 0x000e280000000c00 */
[----:B------:R-:W1:Y:S04]  /*02c0*/  LDS.64 R24, [R3+0x80] ;  /* 0x0000800003187984 */ /* 0x000e680000000a00 */
[----:B------:R-:W-:Y:S01]  /*02d0*/  LDS.64 R22, [R3+0x100] ;  /* 0x0001000003167984 */ /* 0x000fe20000000a00 */
[----:B0-----:R-:W-:-:S08]  /*02e0*/  DADD R12, R12, -R10 ;  /* 0x000000000c0c7229 */ /* 0x001fd0000000080a */
[----:B------:R-:W-:Y:S01]  /*02f0*/  DFMA R12, R12, R12, R8 ;  /* 0x0000000c0c0c722b */ /* 0x000fe20000000008 */
[----:B------:R-:W0:Y:S01]  /*0300*/  LDS.128 R8, [R5+0x10] ;  /* 0x0000100005087984 */ /* 0x000e220000000c00 */
[----:B-1----:R-:W-:-:S03]  /*0310*/  DADD R14, -R24, R14 ;  /* 0x00000000180e7229 */ /* 0x002fc6000000010e */
[----:B------:R-:W1:Y:S05]  /*0320*/  LDS.64 R24, [R3+0x180] ;  /* 0x0001800003187984 */ /* 0x000e6a0000000a00 */
[----:B------:R-:W-:Y:S02]  /*0330*/  DFMA R12, R14, R14, R12 ;  /* 0x0000000e0e0c722b */ /* 0x000fe4000000000c */
[----:B0-----:R-:W-:Y:S01]  /*0340*/  DADD R8, R8, -R22 ;  /* 0x0000000008087229 */ /* 0x001fe20000000816 */
[----:B------:R-:W-:Y:S07]  /*0350*/  LDS.64 R22, [R3+0x200] ;  /* 0x0002000003167984 */ /* 0x000fee0000000a00 */
[----:B------:R-:W-:Y:S01]  /*0360*/  DFMA R8, R8, R8, R12 ;  /* 0x000000080808722b */ /* 0x000fe2000000000c */
[----:B------:R-:W0:Y:S01]  /*0370*/  LDS.128 R12, [R5+0x20] ;  /* 0x00002000050c7984 */ /* 0x000e220000000c00 */
[----:B-1----:R-:W-:-:S03]  /*0380*/  DADD R10, -R24, R10 ;  /* 0x00000000180a7229 */ /* 0x002fc6000000010a */
[----:B------:R-:W-:Y:S05]  /*0390*/  LDS.64 R24, [R3+0x300] ;  /* 0x0003000003187984 */ /* 0x000fea0000000a00 */
[----:B------:R-:W-:Y:S02]  /*03a0*/  DFMA R8, R10, R10, R8 ;  /* 0x0000000a0a08722b */ /* 0x000fe40000000008 */
[----:B0-----:R-:W-:Y:S01]  /*03b0*/  DADD R12, R12, -R22 ;  /* 0x000000000c0c7229 */ /* 0x001fe20000000816 */
[----:B------:R-:W0:Y:S07]  /*03c0*/  LDS.64 R22, [R3+0x280] ;  /* 0x0002800003167984 */ /* 0x000e2e0000000a00 */
[----:B------:R-:W-:Y:S01]  /*03d0*/  DFMA R12, R12, R12, R8 ;  /* 0x0000000c0c0c722b */ /* 0x000fe20000000008 */
[----:B------:R-:W1:Y:S01]  /*03e0*/  LDS.128 R8, [R5+0x30] ;  /* 0x0000300005087984 */ /* 0x000e620000000c00 */
[----:B0-----:R-:W-:-:S03]  /*03f0*/  DADD R14, -R22, R14 ;  /* 0x00000000160e7229 */ /* 0x001fc6000000010e */
[----:B------:R-:W0:Y:S05]  /*0400*/  LDS.64 R22, [R3+0x380] ;  /* 0x0003800003167984 */ /* 0x000e2a0000000a00 */
[----:B------:R-:W-:Y:S02]  /*0410*/  DFMA R12, R14, R14, R12 ;  /* 0x0000000e0e0c722b */ /* 0x000fe4000000000c */
[----:B-1----:R-:W-:Y:S01]  /*0420*/  DADD R24, R8, -R24 ;  /* 0x0000000008187229 */ /* 0x002fe20000000818 */
[----:B------:R-:W-:Y:S07]  /*0430*/  LDS.64 R8, [R3+0x400] ;  /* 0x0004000003087984 */ /* 0x000fee0000000a00 */
[----:B------:R-:W-:Y:S01]  /*0440*/  DFMA R24, R24, R24, R12 ;  /* 0x000000181818722b */ /* 0x000fe2000000000c */
[----:B------:R-:W1:Y:S01]  /*0450*/  LDS.128 R12, [R5+0x40] ;  /* 0x00004000050c7984 */ /* 0x000e620000000c00 */
[----:B0-----:R-:W-:-:S03]  /*0460*/  DADD R10, -R22, R10 ;  /* 0x00000000160a7229 */ /* 0x001fc6000000010a */
[----:B------:R-:W0:Y:S05]  /*0470*/  LDS.64 R22, [R3+0x480] ;  /* 0x0004800003167984 */ /* 0x000e2a0000000a00 */
[----:B------:R-:W-:Y:S02]  /*0480*/  DFMA R24, R10, R10, R24 ;  /* 0x0000000a0a18722b */ /* 0x000fe40000000018 */
[----:B-1----:R-:W-:Y:S01]  /*0490*/  DADD R8, R12, -R8 ;  /* 0x000000000c087229 */ /* 0x002fe20000000808 */
[----:B------:R-:W-:Y:S07]  /*04a0*/  LDS.64 R12, [R3+0x500] ;  /* 0x00050000030c7984 */ /* 0x000fee0000000a00 */
[----:B------:R-:W-:-:S02]  /*04b0*/  DFMA R24, R8, R8, R24 ;  /* 0x000000080818722b */ /* 0x000fc40000000018 */
        /* <DEDUP_REMOVED lines=16> */
[----:B------:R-:W0:Y:S01]  /*05c0*/  LDS.64 R14, [R3+0x780] ;  /* 0x00078000030e7984 */ /* 0x000e220000000a00 */
[----:B------:R-:W-:-:S04]  /*05d0*/  UIADD3 UR4, UPT, UPT, UR4, 0x10, URZ ;  /* 0x0000001004047890 */ /* 0x000fc8000fffe0ff */
[----:B------:R-:W-:Y:S01]  /*05e0*/  DFMA R24, R22, R22, R24 ;  /* 0x000000161618722b */ /* 0x000fe20000000018 */
[----:B------:R-:W-:Y:S01]  /*05f0*/  UISETP.GE.AND UP0, UPT, UR4, UR12, UPT ;  /* 0x0000000c0400728c */ /* 0x000fe2000bf06270 */
[----:B------:R-:W-:Y:S02]  /*0600*/  VIADD R16, R16, 0x10 ;  /* 0x0000001010107836 */ /* 0x000fe40000000000 */
[----:B------:R-:W-:Y:S02]  /*0610*/  VIADD R17, R17, 0x10 ;  /* 0x0000001011117836 */ /* 0x000fe40000000000 */
[----:B------:R-:W-:Y:S02]  /*0620*/  VIADD R6, R6, 0x10 ;  /* 0x0000001006067836 */ /* 0x000fe40000000000 */
[----:B------:R-:W-:Y:S01]  /*0630*/  IMAD R7, R0, 0x10, R7 ;  /* 0x0000001000077824 */ /* 0x000fe200078e0207 */
[----:B-1----:R-:W-:Y:S02]  /*0640*/  DADD R8, R8, -R12 ;  /* 0x0000000008087229 */ /* 0x002fe4000000080c */
[----:B0-----:R-:W-:-:S06]  /*0650*/  DADD R10, -R14, R10 ;  /* 0x000000000e0a7229 */ /* 0x001fcc000000010a */
[----:B------:R-:W-:-:S08]  /*0660*/  DFMA R8, R8, R8, R24 ;  /* 0x000000080808722b */ /* 0x000fd00000000018 */
[----:B------:R-:W-:Y:S01]  /*0670*/  DFMA R8, R10, R10, R8 ;  /* 0x0000000a0a08722b */ /* 0x000fe20000000008 */
[----:B------:R-:W-:Y:S06]  /*0680*/  BAR.SYNC.DEFER_BLOCKING 0x0 ;  /* 0x0000000000007b1d */ /* 0x000fec0000010000 */
[----:B------:R-:W-:Y:S05]  /*0690*/  BRA.U !UP0, `(.L_x_15) ;  /* 0xfffffff908d07547 */ /* 0x000fea000b83ffff */
.L_x_14:
[----:B------:R-:W0:Y:S01]  /*06a0*/  LDCU UR4, c[0x0][0x3a8] ;  /* 0x00007500ff0477ac */ /* 0x000e220008000800 */
[----:B------:R-:W1:Y:S01]  /*06b0*/  LDCU UR5, c[0x0][0x3a4] ;  /* 0x00007480ff0577ac */ /* 0x000e620008000800 */
[----:B0-----:R-:W-:-:S04]  /*06c0*/  ISETP.GE.AND P0, PT, R19, UR4, PT ;  /* 0x0000000413007c0c */ /* 0x001fc8000bf06270 */
[----:B-1----:R-:W-:-:S13]  /*06d0*/  ISETP.GE.OR P0, PT, R18, UR5, P0 ;  /* 0x0000000512007c0c */ /* 0x002fda0008706670 */
[----:B------:R-:W-:Y:S05]  /*06e0*/  @P0 EXIT ;  /* 0x000000000000094d */ /* 0x000fea0003800000 */
        /* <DEDUP_REMOVED lines=20> */
[----:B------:R-:W-:Y:S05]  /*0830*/  CALL.REL.NOINC `($__internal_1_$__cuda_sm20_div_rn_f64_full) ;  /* 0x0000000400147944 */ /* 0x000fea0003c00000 */
[----:B------:R-:W-:Y:S02]  /*0840*/  IMAD.MOV.U32 R2, RZ, RZ, R8 ;  /* 0x000000ffff027224 */ /* 0x000fe400078e0008 */
[----:B------:R-:W-:-:S07]  /*0850*/  IMAD.MOV.U32 R3, RZ, RZ, R9 ;  /* 0x000000ffff037224 */ /* 0x000fce00078e0009 */
.L_x_17:
[----:B------:R-:W-:Y:S05]  /*0860*/  BSYNC.RECONVERGENT B0 ;  /* 0x0000000000007941 */ /* 0x000fea0003800200 */
.L_x_16:
        /* <DEDUP_REMOVED lines=60> */
.L_x_19:
[----:B------:R-:W-:Y:S05]  /*0c30*/  BSYNC.RECONVERGENT B0 ;  /* 0x0000000000007941 */ /* 0x000fea0003800200 */
.L_x_18:
[----:B------:R-:W1:Y:S02]  /*0c40*/  LDCU UR4, c[0x0][0x3a8] ;  /* 0x00007500ff0477ac */ /* 0x000e640008000800 */
[----:B-1----:R-:W-:-:S04]  /*0c50*/  IMAD R19, R18, UR4, R19 ;  /* 0x0000000412137c24 */ /* 0x002fc8000f8e0213 */
[----:B0-----:R-:W-:-:S05]  /*0c60*/  IMAD.WIDE R8, R19, 0x8, R8 ;  /* 0x0000000813087825 */ /* 0x001fca00078e0208 */
[----:B------:R-:W-:Y:S01]  /*0c70*/  STG.E.64 desc[UR8][R8.64], R6 ;  /* 0x0000000608007986 */ /* 0x000fe2000c101b08 */
[----:B------:R-:W-:Y:S05]  /*0c80*/  EXIT ;  /* 0x000000000000794d */ /* 0x000fea0003800000 */
        .weak           $__internal_1_$__cuda_sm20_div_rn_f64_full
        .type           $__internal_1_$__cuda_sm20_div_rn_f64_full,@function
        .size           $__internal_1_$__cuda_sm20_div_rn_f64_full,(.L_x_27 - $__internal_1_$__cuda_sm20_div_rn_f64_full)
$__internal_1_$__cuda_sm20_div_rn_f64_full:
        /* <DEDUP_REMOVED lines=40> */
[----:B------:R-:W-:Y:S01]  /*0f10*/  DFMA R12, R12, R16, R14 ;  /* 0x000000100c0c722b */ /* 0x000fe2000000000e */
[----:B------:R-:W-:Y:S02]  /*0f20*/  IMAD.MOV.U32 R14, RZ, RZ, R8 ;  /* 0x000000ffff0e7224 */ /* 0x000fe400078e0008 */
[----:B------:R-:W-:-:S07]  /*0f30*/  IMAD.MOV.U32 R15, RZ, RZ, R9 ;  /* 0x000000ffff0f7224 */ /* 0x000fce00078e0009 */
[----:B------:R-:W-:Y:S05]  /*0f40*/  @P0 BRA `(.L_x_21) ;  /* 0x00000000006c0947 */ /* 0x000fea0003800000 */
[----:B------:R-:W-:-:S04]  /*0f50*/  LOP3.LUT R9, R7, 0x7ff00000, RZ, 0xc0, !PT ;  /* 0x7ff0000007097812 */ /* 0x000fc800078ec0ff */
[CC--:B------:R-:W-:Y:S02]  /*0f60*/  VIADDMNMX R8, R10.reuse, -R9.reuse, 0xb9600000, !PT ;  /* 0xb96000000a087446 */ /* 0x0c0fe40007800909 */
[----:B------:R-:W-:Y:S01]  /*0f70*/  ISETP.GE.U32.AND P0, PT, R10, R9, PT ;  /* 0x000000090a00720c */ /* 0x000fe20003f06070 */
[----:B------:R-:W-:Y:S01]  /*0f80*/  IMAD.MOV.U32 R10, RZ, RZ, RZ ;  /* 0x000000ffff0a7224 */ /* 0x000fe200078e00ff */
[----:B------:R-:W-:Y:S02]  /*0f90*/  VIMNMX R8, PT, PT, R8, 0x46a00000, PT ;  /* 0x46a0000008087848 */ /* 0x000fe40003fe0100 */
[----:B------:R-:W-:-:S05]  /*0fa0*/  SEL R11, R11, 0x63400000, !P0 ;  /* 0x634000000b0b7807 */ /* 0x000fca0004000000 */
[----:B------:R-:W-:-:S04]  /*0fb0*/  IMAD.IADD R14, R8, 0x1, -R11 ;  /* 0x00000001080e7824 */ /* 0x000fc800078e0a0b */
        /* <DEDUP_REMOVED lines=10> */
[----:B------:R-:W-:Y:S01]  /*1060*/  IMAD.MOV R3, RZ, RZ, -R14 ;  /* 0x000000ffff037224 */ /* 0x000fe200078e0a0e */
[----:B------:R-:W-:Y:S01]  /*1070*/  DMUL.RP R10, R12, R10 ;  /* 0x0000000a0c0a7228 */ /* 0x000fe20000008000 */
[----:B------:R-:W-:-:S06]  /*1080*/  IMAD.MOV.U32 R2, RZ, RZ, RZ ;  /* 0x000000ffff027224 */ /* 0x000fcc00078e00ff */
[----:B------:R-:W-:-:S03]  /*1090*/  DFMA R2, R8, -R2, R12 ;  /* 0x800000020802722b */ /* 0x000fc6000000000c */
[----:B------:R-:W-:-:S03]  /*10a0*/  LOP3.LUT R7, R11, R7, RZ, 0x3c, !PT ;  /* 0x000000070b077212 */ /* 0x000fc600078e3cff */
[----:B------:R-:W-:-:S04]  /*10b0*/  IADD3 R2, PT, PT, -R14, -0x43300000, RZ ;  /* 0xbcd000000e027810 */ /* 0x000fc80007ffe1ff */
[----:B------:R-:W-:-:S04]  /*10c0*/  FSETP.NEU.AND P0, PT, |R3|, R2, PT ;  /* 0x000000020300720b */ /* 0x000fc80003f0d200 */
[----:B------:R-:W-:Y:S02]  /*10d0*/  FSEL R8, R10, R8, !P0 ;  /* 0x000000080a087208 */ /* 0x000fe40004000000 */
[----:B------:R-:W-:Y:S01]  /*10e0*/  FSEL R9, R7, R9, !P0 ;  /* 0x0000000907097208 */ /* 0x000fe20004000000 */
[----:B------:R-:W-:Y:S06]  /*10f0*/  BRA `(.L_x_22) ;  /* 0x0000000000547947 */ /* 0x000fec0003800000 */
.L_x_21:
        /* <DEDUP_REMOVED lines=16> */
.L_x_24:
[----:B------:R-:W-:Y:S01]  /*1200*/  LOP3.LUT R9, R7, 0x80000, RZ, 0xfc, !PT ;  /* 0x0008000007097812 */ /* 0x000fe200078efcff */
[----:B------:R-:W-:Y:S01]  /*1210*/  IMAD.MOV.U32 R8, RZ, RZ, R6 ;  /* 0x000000ffff087224 */ /* 0x000fe200078e0006 */
[----:B------:R-:W-:Y:S06]  /*1220*/  BRA `(.L_x_22) ;  /* 0x0000000000087947 */ /* 0x000fec0003800000 */
.L_x_23:
[----:B------:R-:W-:Y:S01]  /*1230*/  LOP3.LUT R9, R15, 0x80000, RZ, 0xfc, !PT ;  /* 0x000800000f097812 */ /* 0x000fe200078efcff */
[----:B------:R-:W-:-:S07]  /*1240*/  IMAD.MOV.U32 R8, RZ, RZ, R14 ;  /* 0x000000ffff087224 */ /* 0x000fce00078e000e */
.L_x_22:
[----:B------:R-:W-:Y:S05]  /*1250*/  BSYNC.RECONVERGENT B1 ;  /* 0x0000000000017941 */ /* 0x000fea0003800200 */
.L_x_20:
[----:B------:R-:W-:Y:S02]  /*1260*/  IMAD.MOV.U32 R2, RZ, RZ, R0 ;  /* 0x000000ffff027224 */ /* 0x000fe400078e0000 */
[----:B------:R-:W-:-:S04]  /*1270*/  IMAD.MOV.U32 R3, RZ, RZ, 0x0 ;  /* 0x00000000ff037424 */ /* 0x000fc800078e00ff */
[----:B------:R-:W-:Y:S05]  /*1280*/  RET.REL.NODEC R2 `(_Z16rbf_tiled_kernelIdEvPT_S1_S1_S0_iii) ;  /* 0xffffffec025c7950 */ /* 0x000fea0003c3ffff */
.L_x_25:
        /* <DEDUP_REMOVED lines=15> */
.L_x_27:


//--------------------- .nv.shared.reserved.0     --------------------------
	.section	.nv.shared.reserved.0,"aw",@nobits
	.weak		__nv_reservedSMEM_offset_0_alias
	.size		__nv_reservedSMEM_offset_0_alias, 0, 64
	.other		__nv_reservedSMEM_offset_0_alias,@"STO_CUDA_RESERVED_SHARED STV_DEFAULT"
__nv_reservedSMEM_offset_0_alias:
	.zero		0
	.zero		64


//--------------------- .nv.shared._Z16rbf_tiled_kernelIdEvPT_S1_S1_S0_iii --------------------------
	.section	.nv.shared._Z16rbf_tiled_kernelIdEvPT_S1_S1_S0_iii,"aw",@nobits
	.sectionflags	@""
	.align	8
.nv.shared._Z16rbf_tiled_kernelIdEvPT_S1_S1_S0_iii:
	.zero		5120


//--------------------- .nv.constant0._Z10rbf_kernelIdEvPT_S1_S1_S0_iii --------------------------
	.section	.nv.constant0._Z10rbf_kernelIdEvPT_S1_S1_S0_iii,"a",@progbits
	.sectionflags	@""
	.align	4
.nv.constant0._Z10rbf_kernelIdEvPT_S1_S1_S0_iii:
	.zero		940


//--------------------- .nv.constant0._Z16rbf_tiled_kernelIdEvPT_S1_S1_S0_iii --------------------------
	.section	.nv.constant0._Z16rbf_tiled_kernelIdEvPT_S1_S1_S0_iii,"a",@progbits
	.sectionflags	@""
	.align	4
.nv.constant0._Z16rbf_tiled_kernelIdEvPT_S1_S1_S0_iii:
	.zero		940


//--------------------- SYMBOLS --------------------------

	.type		.nv.reservedSmem.offset0,@object
	.size		.nv.reservedSmem.offset0,0x4
	.type		.nv.reservedSmem.cap,@object
	.size		.nv.reservedSmem.cap,0x4
